	.target	sm_100a

	.elftype	@"ET_EXEC"


//--------------------- .note.nv.tkinfo           --------------------------
	.section	.note.nv.tkinfo,"",@"SHT_NOTE"
	.sectionflags	@"SHF_NOTE_NV_TKINFO"
	.tkinfo
        /*0018*/ 	.word	0x00000081
        /*0030*/ 	.string	""
        /*0030*/ 	.string	"ptxas-blackwell"
        /*0030*/ 	.string	"Cuda compilation tools, release 12.9, V12.9.86"
        /*0030*/ 	.string	"Build cuda_12.9.r12.9/compiler.36037853_0"
        /*0030*/ 	.string	"-v  -suppress-debug-info  -lineinfo  -arch sm_100a "



//--------------------- .note.nv.cuver            --------------------------
	.section	.note.nv.cuver,"",@"SHT_NOTE"
	.sectionflags	@"SHF_NOTE_NV_CUVER"
        /*0018*/ 	.short	0x0001
        /*001a*/ 	.short	0x0064
        /*001c*/ 	.short	0x0001
        /*001e*/ 	.short	0x0000
        /*0020*/ 	.short	0x0001
        /*0022*/ 	.short	0x0000


//--------------------- .nv.info                  --------------------------
	.section	.nv.info,"",@"SHT_CUDA_INFO"
	.align	4


	//----- nvinfo : EIATTR_REGCOUNT
	.align		4
        /*0000*/ 	.byte	0x04, 0x2f
        /*0002*/ 	.short	(.L_4 - .L_3)
	.align		4
.L_3:
        /*0004*/ 	.word	index@(gluon_tcgen05)
        /*0008*/ 	.word	0x00000027


	//----- nvinfo : EIATTR_FRAME_SIZE
	.align		4
.L_4:
        /*000c*/ 	.byte	0x04, 0x11
        /*000e*/ 	.short	(.L_6 - .L_5)
	.align		4
.L_5:
        /*0010*/ 	.word	index@($__internal_2_$__cuda_sm10x_tcgen05_guardrail_trap_unallocated_columns_being_dealloced)
        /*0014*/ 	.word	0x00000000


	//----- nvinfo : EIATTR_FRAME_SIZE
	.align		4
.L_6:
        /*0018*/ 	.byte	0x04, 0x11
        /*001a*/ 	.short	(.L_8 - .L_7)
	.align		4
.L_7:
        /*001c*/ 	.word	index@($__internal_1_$__cuda_sm10x_tcgen05_guardrail_trap_phase_invalid_during_alloc)
        /*0020*/ 	.word	0x00000000


	//----- nvinfo : EIATTR_FRAME_SIZE
	.align		4
.L_8:
        /*0024*/ 	.byte	0x04, 0x11
        /*0026*/ 	.short	(.L_10 - .L_9)
	.align		4
.L_9:
        /*0028*/ 	.word	index@($__internal_0_$__cuda_sm10x_tcgen05_guardrail_trap_col_being_dealloced_not_returned_by_alloc)
        /*002c*/ 	.word	0x00000000


	//----- nvinfo : EIATTR_FRAME_SIZE
	.align		4
.L_10:
        /*0030*/ 	.byte	0x04, 0x11
        /*0032*/ 	.short	(.L_12 - .L_11)
	.align		4
.L_11:
        /*0034*/ 	.word	index@(gluon_tcgen05)
        /*0038*/ 	.word	0x00000000


	//----- nvinfo : EIATTR_MIN_STACK_SIZE
	.align		4
.L_12:
        /*003c*/ 	.byte	0x04, 0x12
        /*003e*/ 	.short	(.L_14 - .L_13)
	.align		4
.L_13:
        /*0040*/ 	.word	index@(gluon_tcgen05)
        /*0044*/ 	.word	0x00000000
.L_14:


//--------------------- .nv.info.gluon_tcgen05    --------------------------
	.section	.nv.info.gluon_tcgen05,"",@"SHT_CUDA_INFO"
	.sectionflags	@""
	.align	4


	//----- nvinfo : EIATTR_CUDA_API_VERSION
	.align		4
        /*0000*/ 	.byte	0x04, 0x37
        /*0002*/ 	.short	(.L_16 - .L_15)
.L_15:
        /*0004*/ 	.word	0x00000081


	//----- nvinfo : EIATTR_KPARAM_INFO
	.align		4
.L_16:
        /*0008*/ 	.byte	0x04, 0x17
        /*000a*/ 	.short	(.L_18 - .L_17)
.L_17:
        /*000c*/ 	.word	0x00000000
        /*0010*/ 	.short	0x000a
        /*0012*/ 	.short	0x0048
        /*0014*/ 	.byte	0x00, 0xf4, 0x21, 0x00


	//----- nvinfo : EIATTR_KPARAM_INFO
	.align		4
.L_18:
        /*0018*/ 	.byte	0x04, 0x17
        /*001a*/ 	.short	(.L_20 - .L_19)
.L_19:
        /*001c*/ 	.word	0x00000000
        /*0020*/ 	.short	0x0009
        /*0022*/ 	.short	0x0040
        /*0024*/ 	.byte	0x00, 0xf4, 0x21, 0x00


	//----- nvinfo : EIATTR_KPARAM_INFO
	.align		4
.L_20:
        /*0028*/ 	.byte	0x04, 0x17
        /*002a*/ 	.short	(.L_22 - .L_21)
.L_21:
        /*002c*/ 	.word	0x00000000
        /*0030*/ 	.short	0x0008
        /*0032*/ 	.short	0x0038
        /*0034*/ 	.byte	0x00, 0xf0, 0x21, 0x00


	//----- nvinfo : EIATTR_KPARAM_INFO
	.align		4
.L_22:
        /*0038*/ 	.byte	0x04, 0x17
        /*003a*/ 	.short	(.L_24 - .L_23)
.L_23:
        /*003c*/ 	.word	0x00000000
        /*0040*/ 	.short	0x0007
        /*0042*/ 	.short	0x0030
        /*0044*/ 	.byte	0x00, 0xf0, 0x21, 0x00


	//----- nvinfo : EIATTR_KPARAM_INFO
	.align		4
.L_24:
        /*0048*/ 	.byte	0x04, 0x17
        /*004a*/ 	.short	(.L_26 - .L_25)
.L_25:
        /*004c*/ 	.word	0x00000000
        /*0050*/ 	.short	0x0006
        /*0052*/ 	.short	0x0028
        /*0054*/ 	.byte	0x00, 0xf0, 0x21, 0x00


	//----- nvinfo : EIATTR_KPARAM_INFO
	.align		4
.L_26:
        /*0058*/ 	.byte	0x04, 0x17
        /*005a*/ 	.short	(.L_28 - .L_27)
.L_27:
        /*005c*/ 	.word	0x00000000
        /*0060*/ 	.short	0x0005
        /*0062*/ 	.short	0x0020
        /*0064*/ 	.byte	0x00, 0xf0, 0x11, 0x00


	//----- nvinfo : EIATTR_KPARAM_INFO
	.align		4
.L_28:
        /*0068*/ 	.byte	0x04, 0x17
        /*006a*/ 	.short	(.L_30 - .L_29)
.L_29:
        /*006c*/ 	.word	0x00000000
        /*0070*/ 	.short	0x0004
        /*0072*/ 	.short	0x001c
        /*0074*/ 	.byte	0x00, 0xf0, 0x11, 0x00


	//----- nvinfo : EIATTR_KPARAM_INFO
	.align		4
.L_30:
        /*0078*/ 	.byte	0x04, 0x17
        /*007a*/ 	.short	(.L_32 - .L_31)
.L_31:
        /*007c*/ 	.word	0x00000000
        /*0080*/ 	.short	0x0003
        /*0082*/ 	.short	0x0018
        /*0084*/ 	.byte	0x00, 0xf0, 0x11, 0x00


	//----- nvinfo : EIATTR_KPARAM_INFO
	.align		4
.L_32:
        /*0088*/ 	.byte	0x04, 0x17
        /*008a*/ 	.short	(.L_34 - .L_33)
.L_33:
        /*008c*/ 	.word	0x00000000
        /*0090*/ 	.short	0x0002
        /*0092*/ 	.short	0x0010
        /*0094*/ 	.byte	0x00, 0xf4, 0x21, 0x00


	//----- nvinfo : EIATTR_KPARAM_INFO
	.align		4
.L_34:
        /*0098*/ 	.byte	0x04, 0x17
        /*009a*/ 	.short	(.L_36 - .L_35)
.L_35:
        /*009c*/ 	.word	0x00000000
        /*00a0*/ 	.short	0x0001
        /*00a2*/ 	.short	0x0008
        /*00a4*/ 	.byte	0x00, 0xf4, 0x21, 0x00


	//----- nvinfo : EIATTR_KPARAM_INFO
	.align		4
.L_36:
        /*00a8*/ 	.byte	0x04, 0x17
        /*00aa*/ 	.short	(.L_38 - .L_37)
.L_37:
        /*00ac*/ 	.word	0x00000000
        /*00b0*/ 	.short	0x0000
        /*00b2*/ 	.short	0x0000
        /*00b4*/ 	.byte	0x00, 0xf4, 0x21, 0x00


	//----- nvinfo : EIATTR_AT_ENTRY_FRAGMENTS
	.align		4
.L_38:
        /*00b8*/ 	.byte	0x04, 0x4f
        /*00ba*/ 	.short	(.L_40 - .L_39)


	//   ....[0]....
.L_39:
        /*00bc*/ 	.word	0x00000004


	//----- nvinfo : EIATTR_RESERVED_SMEM_USED
	.align		4
.L_40:
        /*00c0*/ 	.byte	0x01, 0x41
	.zero		2


	//----- nvinfo : EIATTR_SPARSE_MMA_MASK
	.align		4
        /*00c4*/ 	.byte	0x03, 0x50
        /*00c6*/ 	.short	0x0000


	//----- nvinfo : EIATTR_TCGEN05_1CTA_USED
	.align		4
        /*00c8*/ 	.byte	0x01, 0x51
	.zero		2


	//----- nvinfo : EIATTR_MAXREG_COUNT
	.align		4
        /*00cc*/ 	.byte	0x03, 0x1b
        /*00ce*/ 	.short	0x00ff


	//----- nvinfo : EIATTR_NUM_BARRIERS
	.align		4
        /*00d0*/ 	.byte	0x02, 0x4c
        /*00d2*/ 	.byte	0x01
	.zero		1


	//----- nvinfo : EIATTR_INT_WARP_WIDE_INSTR_OFFSETS
	.align		4
        /*00d4*/ 	.byte	0x04, 0x31
        /*00d6*/ 	.short	(.L_42 - .L_41)


	//   ....[0]....
.L_41:
        /*00d8*/ 	.word	0x000016a0


	//   ....[1]....
        /*00dc*/ 	.word	0x000016c0


	//   ....[2]....
        /*00e0*/ 	.word	0x00001740


	//   ....[3]....
        /*00e4*/ 	.word	0x00001860


	//   ....[4]....
        /*00e8*/ 	.word	0x00001870


	//   ....[5]....
        /*00ec*/ 	.word	0x00001880


	//   ....[6]....
        /*00f0*/ 	.word	0x00001890


	//   ....[7]....
        /*00f4*/ 	.word	0x00001ac0


	//   ....[8]....
        /*00f8*/ 	.word	0x00001ad0


	//   ....[9]....
        /*00fc*/ 	.word	0x00001bf0


	//   ....[10]....
        /*0100*/ 	.word	0x00001c00


	//   ....[11]....
        /*0104*/ 	.word	0x00001c50


	//   ....[12]....
        /*0108*/ 	.word	0x00001c90


	//   ....[13]....
        /*010c*/ 	.word	0x00001dc0


	//   ....[14]....
        /*0110*/ 	.word	0x00001dd0


	//   ....[15]....
        /*0114*/ 	.word	0x00001ff0


	//   ....[16]....
        /*0118*/ 	.word	0x00002000


	//   ....[17]....
        /*011c*/ 	.word	0x00002360


	//   ....[18]....
        /*0120*/ 	.word	0x000023b0


	//----- nvinfo : EIATTR_COOP_GROUP_MASK_REGIDS
	.align		4
.L_42:
        /*0124*/ 	.byte	0x04, 0x29
        /*0126*/ 	.short	(.L_44 - .L_43)


	//   ....[0]....
.L_43:
        /*0128*/ 	.word	0xffffffff


	//   ....[1]....
        /*012c*/ 	.word	0xffffffff


	//   ....[2]....
        /*0130*/ 	.word	0xffffffff


	//   ....[3]....
        /*0134*/ 	.word	0xffffffff


	//   ....[4]....
        /*0138*/ 	.word	0xffffffff


	//   ....[5]....
        /*013c*/ 	.word	0xffffffff


	//   ....[6]....
        /*0140*/ 	.word	0xffffffff


	//   ....[7]....
        /*0144*/ 	.word	0xffffffff


	//   ....[8]....
        /*0148*/ 	.word	0xffffffff


	//   ....[9]....
        /*014c*/ 	.word	0xffffffff


	//----- nvinfo : EIATTR_COOP_GROUP_INSTR_OFFSETS
	.align		4
.L_44:
        /*0150*/ 	.byte	0x04, 0x28
        /*0152*/ 	.short	(.L_46 - .L_45)


	//   ....[0]....
.L_45:
        /*0154*/ 	.word	0x00000050


	//   ....[1]....
        /*0158*/ 	.word	0x00000310


	//   ....[2]....
        /*015c*/ 	.word	0x000004f0


	//   ....[3]....
        /*0160*/ 	.word	0x00000980


	//   ....[4]....
        /*0164*/ 	.word	0x00000ac0


	//   ....[5]....
        /*0168*/ 	.word	0x00000fa0


	//   ....[6]....
        /*016c*/ 	.word	0x000010e0


	//   ....[7]....
        /*0170*/ 	.word	0x00001530


	//   ....[8]....
        /*0174*/ 	.word	0x000021f0


	//   ....[9]....
        /*0178*/ 	.word	0x00002460


	//----- nvinfo : EIATTR_VRC_CTA_INIT_COUNT
	.align		4
.L_46:
        /*017c*/ 	.byte	0x02, 0x4a
        /*017e*/ 	.byte	0x80
	.zero		1


	//----- nvinfo : EIATTR_MBARRIER_INSTR_OFFSETS
	.align		4
        /*0180*/ 	.byte	0x04, 0x39
        /*0182*/ 	.short	(.L_48 - .L_47)


	//   ....[0]....
.L_47:
        /*0184*/ 	.word	0x00001760
        /*0188*/ 	.word	0x000000ff
        /*018c*/ 	.word	0x00003000
        /*0190*/ 	.short	0x0100
        /*0192*/ 	.byte	0x08
	.zero		1


	//   ....[1]....
        /*0194*/ 	.word	0x00001770
        /*0198*/ 	.word	0x000000ff
        /*019c*/ 	.word	0x00003010
        /*01a0*/ 	.short	0x0100
        /*01a2*/ 	.byte	0x08
	.zero		1


	//   ....[2]....
        /*01a4*/ 	.word	0x000019e0
        /*01a8*/ 	.word	0x000000ff
        /*01ac*/ 	.word	0x00003000
        /*01b0*/ 	.short	0x010a
        /*01b2*/ 	.byte	0x08
	.zero		1


	//   ....[3]....
        /*01b4*/ 	.word	0x00001b20
        /*01b8*/ 	.word	0x000000ff
        /*01bc*/ 	.word	0x00003010
        /*01c0*/ 	.short	0x010a
        /*01c2*/ 	.byte	0x08
	.zero		1


	//   ....[4]....
        /*01c4*/ 	.word	0x00001d00
        /*01c8*/ 	.word	0x000000ff
        /*01cc*/ 	.word	0x00003000
        /*01d0*/ 	.short	0x010a
        /*01d2*/ 	.byte	0x08
	.zero		1


	//   ....[5]....
        /*01d4*/ 	.word	0x00001e10
        /*01d8*/ 	.word	0x000000ff
        /*01dc*/ 	.word	0x00003010
        /*01e0*/ 	.short	0x010a
        /*01e2*/ 	.byte	0x08
	.zero		1


	//   ....[6]....
        /*01e4*/ 	.word	0x00001ea0
        /*01e8*/ 	.word	0x000000ff
        /*01ec*/ 	.word	0x00003000
        /*01f0*/ 	.short	0x0108
        /*01f2*/ 	.byte	0x08
	.zero		1


	//   ....[7]....
        /*01f4*/ 	.word	0x00001eb0
        /*01f8*/ 	.word	0x000000ff
        /*01fc*/ 	.word	0x00003010
        /*0200*/ 	.short	0x0108
        /*0202*/ 	.byte	0x08
	.zero		1


	//   ....[8]....
        /*0204*/ 	.word	0x00002480
        /*0208*/ 	.word	0x000000ff
        /*020c*/ 	.word	0x00003000
        /*0210*/ 	.short	0x010a
        /*0212*/ 	.byte	0x08
	.zero		1


	//   ....[9]....
        /*0214*/ 	.word	0x000024b0
        /*0218*/ 	.word	0x000000ff
        /*021c*/ 	.word	0x00003010
        /*0220*/ 	.short	0x010a
        /*0222*/ 	.byte	0x08
	.zero		1


	//   ....[10]....
        /*0224*/ 	.word	0x000024e0
        /*0228*/ 	.word	0x000000ff
        /*022c*/ 	.word	0x00003000
        /*0230*/ 	.short	0x010a
        /*0232*/ 	.byte	0x08
	.zero		1


	//   ....[11]....
        /*0234*/ 	.word	0x00002510
        /*0238*/ 	.word	0x000000ff
        /*023c*/ 	.word	0x00003010
        /*0240*/ 	.short	0x010a
        /*0242*/ 	.byte	0x08
	.zero		1


	//----- nvinfo : EIATTR_NUM_MBARRIERS
	.align		4
.L_48:
        /*0244*/ 	.byte	0x03, 0x38
        /*0246*/ 	.short	0x0002


	//----- nvinfo : EIATTR_EXIT_INSTR_OFFSETS
	.align		4
        /*0248*/ 	.byte	0x04, 0x1c
        /*024a*/ 	.short	(.L_50 - .L_49)


	//   ....[0]....
.L_49:
        /*024c*/ 	.word	0x00002470


	//----- nvinfo : EIATTR_REQNTID
	.align		4
.L_50:
        /*0250*/ 	.byte	0x04, 0x10
        /*0252*/ 	.short	(.L_52 - .L_51)
.L_51:
        /*0254*/ 	.word	0x00000100
        /*0258*/ 	.word	0x00000001
        /*025c*/ 	.word	0x00000001


	//----- nvinfo : EIATTR_CRS_STACK_SIZE
	.align		4
.L_52:
        /*0260*/ 	.byte	0x04, 0x1e
        /*0262*/ 	.short	(.L_54 - .L_53)
.L_53:
        /*0264*/ 	.word	0x00000000


	//----- nvinfo : EIATTR_CBANK_PARAM_SIZE
	.align		4
.L_54:
        /*0268*/ 	.byte	0x03, 0x19
        /*026a*/ 	.short	0x0050


	//----- nvinfo : EIATTR_PARAM_CBANK
	.align		4
        /*026c*/ 	.byte	0x04, 0x0a
        /*026e*/ 	.short	(.L_56 - .L_55)
	.align		4
.L_55:
        /*0270*/ 	.word	index@(.nv.constant0.gluon_tcgen05)
        /*0274*/ 	.short	0x0380
        /*0276*/ 	.short	0x0050


	//----- nvinfo : EIATTR_SW_WAR
	.align		4
.L_56:
        /*0278*/ 	.byte	0x04, 0x36
        /*027a*/ 	.short	(.L_58 - .L_57)
.L_57:
        /*027c*/ 	.word	0x00000008
.L_58:


//--------------------- .nv.compat                --------------------------
	.section	.nv.compat,"",@"SHT_CUDA_COMPAT_INFO"
	.align	4
        /*0000*/ 	.byte	0x02, 0x02, 0x02, 0x00, 0x02, 0x05, 0x05, 0x00, 0x02, 0x03, 0x03, 0x00, 0x02, 0x06, 0x01, 0x00


//--------------------- .nv.callgraph             --------------------------
	.section	.nv.callgraph,"",@"SHT_CUDA_CALLGRAPH"
	.align	4
	.sectionentsize	8
	.align		4
        /*0000*/ 	.word	0x00000000
	.align		4
        /*0004*/ 	.word	0xffffffff
	.align		4
        /*0008*/ 	.word	0x00000000
	.align		4
        /*000c*/ 	.word	0xfffffffe
	.align		4
        /*0010*/ 	.word	0x00000000
	.align		4
        /*0014*/ 	.word	0xfffffffd
	.align		4
        /*0018*/ 	.word	0x00000000
	.align		4
        /*001c*/ 	.word	0xfffffffc


//--------------------- .text.gluon_tcgen05       --------------------------
	.section	.text.gluon_tcgen05,"ax",@progbits
	.align	128
        .global         gluon_tcgen05
        .type           gluon_tcgen05,@function
        .size           gluon_tcgen05,(.L_x_74 - gluon_tcgen05)
        .other          gluon_tcgen05,@"STO_CUDA_ENTRY STV_DEFAULT"
gluon_tcgen05:
.text.gluon_tcgen05:
[----:B------:R-:W1:Y:S01]  /*0000*/  LDC R1, c[0x0][0x37c] ;  /* 0x0000df00ff017b82 */ /* 0x000e620000000800 */
[----:B------:R-:W2:Y:S02]  /*0010*/  S2R R0, SR_TID.X ;  /* 0x0000000000007919 */ /* 0x000ea40000002100 */
[----:B--2---:R-:W-:-:S13]  /*0020*/  ISETP.GE.U32.AND P2, PT, R0, 0x20, PT ;  /* 0x000000200000780c */ /* 0x004fda0003f46070 */
[----:B------:R-:W-:Y:S05]  /*0030*/  @P2 BRA `(.L_x_0) ;  /* 0x0000000000b82947 */ /* 0x000fea0003800000 */
[----:B------:R-:W2:Y:S01]  /*0040*/  S2UR UR6, SR_CgaCtaId ;  /* 0x00000000000679c3 */ /* 0x000ea20000008800 */
[----:B------:R-:W-:Y:S01]  /*0050*/  NOP ;  /* 0x0000000000007918 */ /* 0x000fe20000000000 */
[----:B------:R-:W-:Y:S02]  /*0060*/  UMOV UR4, 0x40 ;  /* 0x0000004000047882 */ /* 0x000fe40000000000 */
[----:B--2---:R-:W-:-:S09]  /*0070*/  ULEA UR4, UR6, UR4, 0x18 ;  /* 0x0000000406047291 */ /* 0x004fd2000f8ec0ff */
[----:B------:R-:W2:Y:S01]  /*0080*/  LDS.U8 R2, [UR4] ;  /* 0x00000004ff027984 */ /* 0x000ea20008000000 */
[----:B------:R-:W-:Y:S02]  /*0090*/  UMOV UR4, 0x400 ;  /* 0x0000040000047882 */ /* 0x000fe40000000000 */
[----:B------:R-:W-:Y:S01]  /*00a0*/  ULEA UR4, UR6, UR4, 0x18 ;  /* 0x0000000406047291 */ /* 0x000fe2000f8ec0ff */
[----:B--2---:R-:W-:-:S13]  /*00b0*/  ISETP.NE.AND P0, PT, R2, RZ, PT ;  /* 0x000000ff0200720c */ /* 0x004fda0003f05270 */
[----:B------:R-:W-:Y:S05]  /*00c0*/  @P0 BRA `(.L_x_1) ;  /* 0x00000000007c0947 */ /* 0x000fea0003800000 */
[----:B------:R-:W-:-:S13]  /*00d0*/  ELECT P0, URZ, PT ;  /* 0x0000000000ff782f */ /* 0x000fda0003800000 */
[----:B------:R-:W-:Y:S05]  /*00e0*/  @!P0 BRA `(.L_x_2) ;  /* 0x0000000000848947 */ /* 0x000fea0003800000 */
[----:B------:R-:W-:Y:S01]  /*00f0*/  UMOV UR5, 0x2 ;  /* 0x0000000200057882 */ /* 0x000fe20000000000 */
[----:B------:R-:W-:Y:S02]  /*0100*/  IMAD.MOV.U32 R5, RZ, RZ, 0x1 ;  /* 0x00000001ff057424 */ /* 0x000fe400078e00ff */
[----:B------:R-:W-:Y:S02]  /*0110*/  IMAD.MOV.U32 R3, RZ, RZ, 0x3 ;  /* 0x00000003ff037424 */ /* 0x000fe400078e00ff */
[----:B------:R-:W-:Y:S04]  /*0120*/  DEPBAR.LE SB2, 0x36 ;  /* 0x0000ad800000791a */ /* 0x000fe80000000000 */
[----:B------:R-:W2:Y:S02]  /*0130*/  UTCATOMSWS.FIND_AND_SET.ALIGN UP0, UR5, UR5 ;  /* 0x00000005000575e3 */ /* 0x000ea40008000800 */
[----:B--2---:R-:W-:-:S04]  /*0140*/  PLOP3.LUT P0, PT, PT, PT, UP0, 0x80, 0x8 ;  /* 0x000000000008781c */ /* 0x004fc80003f0f008 */
[----:B------:R-:W-:-:S04]  /*0150*/  SEL R2, RZ, 0xffffffff, !P0 ;  /* 0xffffffffff027807 */ /* 0x000fc80004000000 */
[----:B------:R-:W-:Y:S01]  /*0160*/  ISETP.NE.AND P0, PT, R2, RZ, PT ;  /* 0x000000ff0200720c */ /* 0x000fe20003f05270 */
[----:B------:R-:W-:-:S12]  /*0170*/  IMAD.U32 R2, RZ, RZ, UR5 ;  /* 0x00000005ff027e24 */ /* 0x000fd8000f8e00ff */
[----:B------:R-:W-:Y:S05]  /*0180*/  @P0 BRA `(.L_x_3) ;  /* 0x0000000000240947 */ /* 0x000fea0003800000 */
.L_x_4:
[----:B------:R-:W-:Y:S05]  /*0190*/  NANOSLEEP 0x64 ;  /* 0x000000640000795d */ /* 0x000fea0003800000 */
[----:B------:R-:W-:-:S05]  /*01a0*/  UMOV UR5, 0x2 ;  /* 0x0000000200057882 */ /* 0x000fca0000000000 */
[----:B------:R-:W-:Y:S04]  /*01b0*/  DEPBAR.LE SB2, 0x36 ;  /* 0x0000ad800000791a */ /* 0x000fe80000000000 */
[----:B------:R-:W2:Y:S02]  /*01c0*/  UTCATOMSWS.FIND_AND_SET.ALIGN UP0, UR5, UR5 ;  /* 0x00000005000575e3 */ /* 0x000ea40008000800 */
[----:B--2---:R-:W-:-:S04]  /*01d0*/  PLOP3.LUT P0, PT, PT, PT, UP0, 0x80, 0x8 ;  /* 0x000000000008781c */ /* 0x004fc80003f0f008 */
[----:B------:R-:W-:-:S04]  /*01e0*/  SEL R2, RZ, 0xffffffff, !P0 ;  /* 0xffffffffff027807 */ /* 0x000fc80004000000 */
[----:B------:R-:W-:Y:S01]  /*01f0*/  ISETP.NE.AND P0, PT, R2, RZ, PT ;  /* 0x000000ff0200720c */ /* 0x000fe20003f05270 */
[----:B------:R-:W-:-:S12]  /*0200*/  IMAD.U32 R2, RZ, RZ, UR5 ;  /* 0x00000005ff027e24 */ /* 0x000fd8000f8e00ff */
[----:B------:R-:W-:Y:S05]  /*0210*/  @!P0 BRA `(.L_x_4) ;  /* 0xfffffffc00dc8947 */ /* 0x000fea000383ffff */
.L_x_3:
[C---:B------:R-:W-:Y:S01]  /*0220*/  VIADD R4, R2.reuse, 0x10 ;  /* 0x0000001002047836 */ /* 0x040fe20000000000 */
[----:B------:R-:W-:Y:S01]  /*0230*/  UMOV UR5, 0x50 ;  /* 0x0000005000057882 */ /* 0x000fe20000000000 */
[----:B------:R-:W-:Y:S01]  /*0240*/  SHF.L.U32 R3, R3, R2, RZ ;  /* 0x0000000203037219 */ /* 0x000fe200000006ff */
[----:B------:R-:W-:Y:S01]  /*0250*/  ULEA UR5, UR6, UR5, 0x18 ;  /* 0x0000000506057291 */ /* 0x000fe2000f8ec0ff */
[----:B------:R-:W-:Y:S01]  /*0260*/  IMAD.SHL.U32 R2, R2, 0x20, RZ ;  /* 0x0000002002027824 */ /* 0x000fe200078e00ff */
[----:B------:R-:W-:-:S04]  /*0270*/  SHF.L.U32 R4, R5, R4, RZ ;  /* 0x0000000405047219 */ /* 0x000fc800000006ff */
[----:B------:R-:W-:-:S05]  /*0280*/  LOP3.LUT R3, R4, R3, RZ, 0xfc, !PT ;  /* 0x0000000304037212 */ /* 0x000fca00078efcff */
[----:B------:R2:W-:Y:S04]  /*0290*/  ATOMS.OR RZ, [UR5], R3 ;  /* 0x00000003ffff798c */ /* 0x0005e8000b000005 */
[----:B------:R2:W-:Y:S01]  /*02a0*/  STS [UR4], R2 ;  /* 0x00000002ff007988 */ /* 0x0005e20008000804 */
[----:B------:R-:W-:Y:S05]  /*02b0*/  BRA `(.L_x_2) ;  /* 0x0000000000107947 */ /* 0x000fea0003800000 */
.L_x_1:
[----:B------:R-:W-:Y:S01]  /*02c0*/  IMAD.MOV.U32 R3, RZ, RZ, -0x1 ;  /* 0xffffffffff037424 */ /* 0x000fe200078e00ff */
[----:B------:R-:W-:-:S04]  /*02d0*/  MOV R2, 0x300 ;  /* 0x0000030000027802 */ /* 0x000fc80000000f00 */
[----:B------:R2:W-:Y:S03]  /*02e0*/  STS [UR4], R3 ;  /* 0x00000003ff007988 */ /* 0x0005e60008000804 */
[----:B-12---:R-:W-:Y:S05]  /*02f0*/  CALL.REL.NOINC `($__internal_1_$__cuda_sm10x_tcgen05_guardrail_trap_phase_invalid_during_alloc) ;  /* 0x00000020009c7944 */ /* 0x006fea0003c00000 */
.L_x_2:
[----:B------:R-:W-:Y:S05]  /*0300*/  WARPSYNC.ALL ;  /* 0x0000000000007948 */ /* 0x000fea0003800000 */
[----:B------:R-:W-:Y:S01]  /*0310*/  NOP ;  /* 0x0000000000007918 */ /* 0x000fe20000000000 */
.L_x_0:
[----:B------:R-:W3:Y:S08]  /*0320*/  S2UR UR4, SR_CgaCtaId ;  /* 0x00000000000479c3 */ /* 0x000ef00000008800 */
[----:B------:R-:W-:Y:S01]  /*0330*/  BAR.SYNC.DEFER_BLOCKING 0x0 ;  /* 0x0000000000007b1d */ /* 0x000fe20000010000 */
[----:B------:R-:W-:-:S05]  /*0340*/  LOP3.LUT R36, R0, 0xff, RZ, 0xc0, !PT ;  /* 0x000000ff00247812 */ /* 0x000fca00078ec0ff */
[----:B------:R-:W-:Y:S02]  /*0350*/  UMOV UR8, 0x400 ;  /* 0x0000040000087882 */ /* 0x000fe40000000000 */
[----:B------:R-:W4:Y:S08]  /*0360*/  LDC R7, c[0x0][0x3a0] ;  /* 0x0000e800ff077b82 */ /* 0x000f300000000800 */
[----:B------:R-:W5:Y:S01]  /*0370*/  S2UR UR6, SR_CTAID.Y ;  /* 0x00000000000679c3 */ /* 0x000f620000002600 */
[----:B---3--:R-:W-:-:S09]  /*0380*/  ULEA UR8, UR4, UR8, 0x18 ;  /* 0x0000000804087291 */ /* 0x008fd2000f8ec0ff */
[----:B------:R-:W3:Y:S01]  /*0390*/  LDS R4, [UR8] ;  /* 0x00000008ff047984 */ /* 0x000ee20008000800 */
[----:B------:R-:W-:Y:S06]  /*03a0*/  BAR.SYNC.DEFER_BLOCKING 0x0 ;  /* 0x0000000000007b1d */ /* 0x000fec0000010000 */
[----:B------:R-:W-:Y:S05]  /*03b0*/  @P2 BRA `(.L_x_5) ;  /* 0x0000000000182947 */ /* 0x000fea0003800000 */
[----:B------:R-:W-:Y:S01]  /*03c0*/  ELECT P0, URZ, PT ;  /* 0x0000000000ff782f */ /* 0x000fe20003800000 */
[----:B--2---:R-:W-:Y:S01]  /*03d0*/  IMAD.MOV.U32 R2, RZ, RZ, 0x1 ;  /* 0x00000001ff027424 */ /* 0x004fe200078e00ff */
[----:B------:R-:W-:Y:S01]  /*03e0*/  UMOV UR5, 0x40 ;  /* 0x0000004000057882 */ /* 0x000fe20000000000 */
[----:B------:R-:W-:Y:S01]  /*03f0*/  UVIRTCOUNT.DEALLOC.SMPOOL 0x80 ;  /* 0x000000800000784c */ /* 0x000fe20000000000 */
[----:B------:R-:W-:-:S09]  /*0400*/  ULEA UR5, UR4, UR5, 0x18 ;  /* 0x0000000504057291 */ /* 0x000fd2000f8ec0ff */
[----:B------:R2:W-:Y:S03]  /*0410*/  @P0 STS.U8 [UR5], R2 ;  /* 0x00000002ff000988 */ /* 0x0005e60008000005 */
.L_x_5:
[----:B------:R-:W2:Y:S01]  /*0420*/  S2UR UR4, SR_CTAID.Z ;  /* 0x00000000000479c3 */ /* 0x000ea20000002700 */
[----:B------:R-:W5:Y:S01]  /*0430*/  LDCU UR5, c[0x0][0x370] ;  /* 0x00006e00ff0577ac */ /* 0x000f620008000800 */
[C---:B------:R-:W-:Y:S01]  /*0440*/  ISETP.GE.U32.AND P0, PT, R36.reuse, 0x20, PT ;  /* 0x000000202400780c */ /* 0x040fe20003f06070 */
[----:B----4-:R-:W-:Y:S01]  /*0450*/  VIADD R6, R7, 0xffffffff ;  /* 0xffffffff07067836 */ /* 0x010fe20000000000 */
[C---:B------:R-:W-:Y:S01]  /*0460*/  ISETP.NE.U32.AND P3, PT, R36.reuse, RZ, PT ;  /* 0x000000ff2400720c */ /* 0x040fe20003f65070 */
[----:B------:R-:W2:Y:S02]  /*0470*/  LDCU UR7, c[0x0][0x374] ;  /* 0x00006e80ff0777ac */ /* 0x000ea40008000800 */
[----:B--2---:R-:W-:Y:S01]  /*0480*/  LEA R3, R36, UR8, 0x2 ;  /* 0x0000000824037c11 */ /* 0x004fe2000f8e10ff */
[----:B------:R-:W-:Y:S01]  /*0490*/  BSSY.RECONVERGENT B0, `(.L_x_6) ;  /* 0x0000015000007945 */ /* 0x000fe20003800200 */
[----:B------:R-:W5:Y:S01]  /*04a0*/  S2UR UR11, SR_CTAID.X ;  /* 0x00000000000b79c3 */ /* 0x000f620000002500 */
[----:B------:R-:W2:Y:S01]  /*04b0*/  LDCU.64 UR16, c[0x0][0x3c0] ;  /* 0x00007800ff1077ac */ /* 0x000ea20008000a00 */
[----:B---3--:R-:W-:-:S04]  /*04c0*/  R2UR UR29, R4 ;  /* 0x00000000041d72ca */ /* 0x008fc800000e0000 */
[----:B------:R3:W-:Y:S02]  /*04d0*/  @!P0 STS [R3], RZ ;  /* 0x000000ff03008388 */ /* 0x0007e40000000800 */
[----:B------:R-:W4:Y:S01]  /*04e0*/  LDC R2, c[0x0][0x398] ;  /* 0x0000e600ff027b82 */ /* 0x000f220000000800 */
[----:B------:R-:W-:Y:S01]  /*04f0*/  NOP ;  /* 0x0000000000007918 */ /* 0x000fe20000000000 */
[----:B------:R3:W-:Y:S01]  /*0500*/  @!P3 STS [UR8+0x20], R6 ;  /* 0x00002006ff00b988 */ /* 0x0007e20008000808 */
[----:B-----5:R-:W-:-:S04]  /*0510*/  UIMAD UR4, UR4, UR7, UR6 ;  /* 0x00000007040472a4 */ /* 0x020fc8000f8e0206 */
[----:B------:R-:W-:-:S04]  /*0520*/  UIMAD UR4, UR4, UR5, UR11 ;  /* 0x00000005040472a4 */ /* 0x000fc8000f8e020b */
[----:B------:R-:W-:-:S04]  /*0530*/  UIMAD UR4, UR4, 0x180, URZ ;  /* 0x00000180040478a4 */ /* 0x000fc8000f8e02ff */
[----:B--2---:R-:W-:Y:S01]  /*0540*/  UIADD3 UR12, UP0, UPT, UR4, UR16, URZ ;  /* 0x00000010040c7290 */ /* 0x004fe2000ff1e0ff */
[----:B----4-:R-:W-:-:S03]  /*0550*/  VIADD R2, R2, 0xffffffff ;  /* 0xffffffff02027836 */ /* 0x010fc60000000000 */
[----:B------:R-:W-:Y:S01]  /*0560*/  ULEA.HI.X.SX32 UR13, UR4, UR17, 0x1, UP0 ;  /* 0x00000011040d7291 */ /* 0x000fe200080f0eff */
[----:B---3--:R-:W-:Y:S11]  /*0570*/  @P3 BRA `(.L_x_7) ;  /* 0x0000000000183947 */ /* 0x008ff60003800000 */
[----:B------:R-:W2:Y:S01]  /*0580*/  LDS R4, [UR8+0x8] ;  /* 0x00000808ff047984 */ /* 0x000ea20008000800 */
[----:B------:R-:W3:Y:S01]  /*0590*/  LDC.64 R8, c[0x0][0x380] ;  /* 0x0000e000ff087b82 */ /* 0x000ee20000000a00 */
[----:B------:R-:W-:Y:S02]  /*05a0*/  IMAD.MOV.U32 R5, RZ, RZ, 0x70 ;  /* 0x00000070ff057424 */ /* 0x000fe400078e00ff */
[----:B---3--:R3:W-:Y:S03]  /*05b0*/  STS.64 [UR8], R8 ;  /* 0x00000008ff007988 */ /* 0x0087e60008000a08 */
[----:B--2---:R-:W-:-:S05]  /*05c0*/  LOP3.LUT R4, R4, 0x10, R5, 0xd8, !PT ;  /* 0x0000001004047812 */ /* 0x004fca00078ed805 */
[----:B------:R3:W-:Y:S02]  /*05d0*/  STS [UR8+0x8], R4 ;  /* 0x00000804ff007988 */ /* 0x0007e40008000808 */
.L_x_7:
[----:B------:R-:W-:Y:S05]  /*05e0*/  BSYNC.RECONVERGENT B0 ;  /* 0x0000000000007941 */ /* 0x000fea0003800200 */
.L_x_6:
[----:B------:R-:W-:Y:S04]  /*05f0*/  BSSY.RECONVERGENT B0, `(.L_x_8) ;  /* 0x000000a000007945 */ /* 0x000fe80003800200 */
[----:B------:R-:W-:Y:S05]  /*0600*/  @P3 BRA `(.L_x_9) ;  /* 0x0000000000203947 */ /* 0x000fea0003800000 */
[----:B---3--:R-:W2:Y:S01]  /*0610*/  LDS R4, [UR8+0x34] ;  /* 0x00003408ff047984 */ /* 0x008ea20008000800 */
[----:B------:R-:W-:Y:S02]  /*0620*/  IMAD.MOV.U32 R5, RZ, RZ, 0x3f000000 ;  /* 0x3f000000ff057424 */ /* 0x000fe400078e00ff */
[----:B------:R-:W-:Y:S01]  /*0630*/  @!P3 IMAD.MOV.U32 R8, RZ, RZ, 0x7f ;  /* 0x0000007fff08b424 */ /* 0x000fe200078e00ff */
[----:B------:R-:W3:Y:S02]  /*0640*/  @!P3 LDS R9, [UR8+0x38] ;  /* 0x00003808ff09b984 */ /* 0x000ee40008000800 */
[----:B--2---:R-:W-:Y:S02]  /*0650*/  LOP3.LUT R4, R4, 0xff000000, R5, 0xb8, !PT ;  /* 0xff00000004047812 */ /* 0x004fe400078eb805 */
[----:B---3--:R-:W-:-:S03]  /*0660*/  @!P3 LOP3.LUT R5, R9, 0xff, R8, 0xb8, !PT ;  /* 0x000000ff0905b812 */ /* 0x008fc600078eb808 */
[----:B------:R2:W-:Y:S04]  /*0670*/  STS [UR8+0x34], R4 ;  /* 0x00003404ff007988 */ /* 0x0005e80008000808 */
[----:B------:R2:W-:Y:S02]  /*0680*/  @!P3 STS [UR8+0x38], R5 ;  /* 0x00003805ff00b988 */ /* 0x0005e40008000808 */
.L_x_9:
[----:B------:R-:W-:Y:S05]  /*0690*/  BSYNC.RECONVERGENT B0 ;  /* 0x0000000000007941 */ /* 0x000fea0003800200 */
.L_x_8:
[----:B------:R-:W-:Y:S04]  /*06a0*/  BSSY.RECONVERGENT B0, `(.L_x_10) ;  /* 0x000000a000007945 */ /* 0x000fe80003800200 */
[----:B------:R-:W-:Y:S05]  /*06b0*/  @P3 BRA `(.L_x_11) ;  /* 0x0000000000203947 */ /* 0x000fea0003800000 */
[----:B--23--:R-:W2:Y:S01]  /*06c0*/  LDS R4, [UR8+0x1c] ;  /* 0x00001c08ff047984 */ /* 0x00cea20008000800 */
[----:B------:R-:W3:Y:S03]  /*06d0*/  LDC.64 R10, c[0x0][0x3a8] ;  /* 0x0000ea00ff0a7b82 */ /* 0x000ee60000000a00 */
[----:B------:R4:W-:Y:S01]  /*06e0*/  STS [UR8+0x24], R2 ;  /* 0x00002402ff007988 */ /* 0x0009e20008000808 */
[--C-:B---3--:R-:W-:Y:S02]  /*06f0*/  SHF.R.U32.HI R9, RZ, 0x4, R11.reuse ;  /* 0x00000004ff097819 */ /* 0x108fe4000001160b */
[----:B------:R-:W-:-:S05]  /*0700*/  SHF.R.U64 R5, R10, 0x4, R11 ;  /* 0x000000040a057819 */ /* 0x000fca000000120b */
[----:B------:R4:W-:Y:S01]  /*0710*/  STS [UR8+0xc], R5 ;  /* 0x00000c05ff007988 */ /* 0x0009e20008000808 */
[----:B--2---:R-:W-:-:S05]  /*0720*/  LOP3.LUT R4, R4, 0xf, R9, 0xb8, !PT ;  /* 0x0000000f04047812 */ /* 0x004fca00078eb809 */
[----:B------:R4:W-:Y:S02]  /*0730*/  STS [UR8+0x1c], R4 ;  /* 0x00001c04ff007988 */ /* 0x0009e40008000808 */
.L_x_11:
[----:B------:R-:W-:Y:S05]  /*0740*/  BSYNC.RECONVERGENT B0 ;  /* 0x0000000000007941 */ /* 0x000fea0003800200 */
.L_x_10:
[----:B------:R-:W-:Y:S04]  /*0750*/  BSSY.RECONVERGENT B1, `(.L_x_12) ;  /* 0x000001d000017945 */ /* 0x000fe80003800200 */
[----:B------:R-:W-:Y:S04]  /*0760*/  BSSY.RELIABLE B0, `(.L_x_13) ;  /* 0x0000018000007945 */ /* 0x000fe80003800100 */
[----:B------:R-:W-:Y:S05]  /*0770*/  @P3 BRA `(.L_x_14) ;  /* 0x00000000001c3947 */ /* 0x000fea0003800000 */
[----:B--234-:R-:W2:Y:S02]  /*0780*/  LDS R4, [UR8+0x34] ;  /* 0x00003408ff047984 */ /* 0x01cea40008000800 */
[----:B--2---:R-:W-:-:S05]  /*0790*/  LOP3.LUT R4, R4, 0x7, RZ, 0xb8, !PT ;  /* 0x0000000704047812 */ /* 0x004fca00078eb8ff */
[----:B------:R2:W-:Y:S01]  /*07a0*/  STS [UR8+0x34], R4 ;  /* 0x00003404ff007988 */ /* 0x0005e20008000808 */
[----:B------:R-:W-:Y:S05]  /*07b0*/  @P3 BRA `(.L_x_15) ;  /* 0x00000000001c3947 */ /* 0x000fea0003800000 */
[----:B--2---:R-:W2:Y:S02]  /*07c0*/  LDS R4, [UR8+0x34] ;  /* 0x00003408ff047984 */ /* 0x004ea40008000800 */
[----:B--2---:R-:W-:-:S05]  /*07d0*/  LOP3.LUT R4, R4, 0x38, RZ, 0xb8, !PT ;  /* 0x0000003804047812 */ /* 0x004fca00078eb8ff */
[----:B------:R5:W-:Y:S02]  /*07e0*/  STS [UR8+0x34], R4 ;  /* 0x00003404ff007988 */ /* 0x000be40008000808 */
.L_x_14:
[----:B------:R-:W-:Y:S05]  /*07f0*/  @P3 BRA `(.L_x_16) ;  /* 0x00000000001c3947 */ /* 0x000fea0003800000 */
[----:B--2345:R-:W2:Y:S02]  /*0800*/  LDS R4, [UR8+0x8] ;  /* 0x00000808ff047984 */ /* 0x03cea40008000800 */
[----:B--2---:R-:W-:-:S05]  /*0810*/  LOP3.LUT R4, R4, 0x780, RZ, 0xb8, !PT ;  /* 0x0000078004047812 */ /* 0x004fca00078eb8ff */
[----:B------:R3:W-:Y:S02]  /*0820*/  STS [UR8+0x8], R4 ;  /* 0x00000804ff007988 */ /* 0x0007e40008000808 */
.L_x_15:
[----:B------:R-:W-:Y:S05]  /*0830*/  @P3 BRA `(.L_x_17) ;  /* 0x0000000000283947 */ /* 0x000fea0003800000 */
[----:B--23--:R-:W2:Y:S02]  /*0840*/  LDS R4, [UR8+0x8] ;  /* 0x00000808ff047984 */ /* 0x00cea40008000800 */
[----:B--2---:R-:W-:-:S05]  /*0850*/  LOP3.LUT R4, R4, 0x1800, RZ, 0xb8, !PT ;  /* 0x0000180004047812 */ /* 0x004fca00078eb8ff */
[----:B------:R2:W-:Y:S02]  /*0860*/  STS [UR8+0x8], R4 ;  /* 0x00000804ff007988 */ /* 0x0005e40008000808 */
.L_x_16:
[----:B------:R-:W-:Y:S05]  /*0870*/  @P3 BREAK.RELIABLE B0 ;  /* 0x0000000000003942 */ /* 0x000fea0003800100 */
[----:B------:R-:W-:Y:S05]  /*0880*/  @P3 BRA `(.L_x_18) ;  /* 0x0000000000243947 */ /* 0x000fea0003800000 */
[----:B--2-4-:R-:W2:Y:S01]  /*0890*/  LDS R5, [UR8+0x8] ;  /* 0x00000808ff057984 */ /* 0x014ea20008000800 */
[----:B---3-5:R-:W-:-:S05]  /*08a0*/  IMAD.MOV.U32 R4, RZ, RZ, 0x6000 ;  /* 0x00006000ff047424 */ /* 0x028fca00078e00ff */
[----:B--2---:R-:W-:-:S04]  /*08b0*/  LOP3.LUT R4, R5, 0x4000, R4, 0xd8, !PT ;  /* 0x0000400005047812 */ /* 0x004fc800078ed804 */
[----:B------:R-:W-:-:S05]  /*08c0*/  LOP3.LUT R4, R4, 0x400000, RZ, 0xb8, !PT ;  /* 0x0040000004047812 */ /* 0x000fca00078eb8ff */
[----:B------:R4:W-:Y:S02]  /*08d0*/  STS [UR8+0x8], R4 ;  /* 0x00000804ff007988 */ /* 0x0009e40008000808 */
.L_x_17:
[----:B------:R-:W-:Y:S05]  /*08e0*/  BSYNC.RELIABLE B0 ;  /* 0x0000000000007941 */ /* 0x000fea0003800100 */
.L_x_13:
[----:B--234-:R-:W2:Y:S02]  /*08f0*/  @!P3 LDS R4, [UR8+0x8] ;  /* 0x00000808ff04b984 */ /* 0x01cea40008000800 */
[----:B--2---:R-:W-:-:S05]  /*0900*/  @!P3 LOP3.LUT R4, R4, 0x8000, RZ, 0xb8, !PT ;  /* 0x000080000404b812 */ /* 0x004fca00078eb8ff */
[----:B------:R2:W-:Y:S02]  /*0910*/  @!P3 STS [UR8+0x8], R4 ;  /* 0x00000804ff00b988 */ /* 0x0005e40008000808 */
.L_x_18:
[----:B------:R-:W-:Y:S05]  /*0920*/  BSYNC.RECONVERGENT B1 ;  /* 0x0000000000017941 */ /* 0x000fea0003800200 */
.L_x_12:
[----:B------:R-:W-:Y:S05]  /*0930*/  WARPSYNC.ALL ;  /* 0x0000000000007948 */ /* 0x000fea0003800000 */
[----:B------:R-:W-:Y:S01]  /*0940*/  NOP ;  /* 0x0000000000007918 */ /* 0x000fe20000000000 */
[----:B------:R-:W-:Y:S05]  /*0950*/  @P0 BRA `(.L_x_19) ;  /* 0x0000000000300947 */ /* 0x000fea0003800000 */
[----:B--2345:R-:W2:Y:S01]  /*0960*/  S2R R4, SR_LANEID ;  /* 0x0000000000047919 */ /* 0x03cea20000000000 */
[----:B------:R-:W-:Y:S05]  /*0970*/  WARPSYNC.ALL ;  /* 0x0000000000007948 */ /* 0x000fea0003800000 */
[----:B------:R-:W-:Y:S01]  /*0980*/  NOP ;  /* 0x0000000000007918 */ /* 0x000fe20000000000 */
[----:B--2---:R-:W-:-:S05]  /*0990*/  IMAD.SHL.U32 R8, R4, 0x4, RZ ;  /* 0x0000000404087824 */ /* 0x004fca00078e00ff */
[----:B------:R-:W2:Y:S01]  /*09a0*/  LDS R9, [R8+UR8] ;  /* 0x0000000808097984 */ /* 0x000ea20008000800 */
[----:B------:R-:W-:-:S05]  /*09b0*/  IADD3 R4, P1, PT, R8, UR12, RZ ;  /* 0x0000000c08047c10 */ /* 0x000fca000ff3e0ff */
[----:B------:R-:W-:-:S05]  /*09c0*/  IMAD.X R5, RZ, RZ, UR13, P1 ;  /* 0x0000000dff057e24 */ /* 0x000fca00088e06ff */
[----:B--2---:R2:W3:Y:S01]  /*09d0*/  ATOMG.E.EXCH.STRONG.GPU PT, RZ, [R4], R9 ;  /* 0x0000000904ff73a8 */ /* 0x0044e200041ee100 */
[----:B------:R-:W-:-:S04]  /*09e0*/  DEPBAR {5,4,3,2,1,0} ;  /* 0x0000003f0000791a */ /* 0x000fc80000000000 */
[----:B------:R-:W4:Y:S02]  /*09f0*/  CCTL.E.C.LDCU.IV.DEEP [UR12] ;  /* 0x000000000c007540 */ /* 0x000f240009c08000 */
[----:B----4-:R2:W-:Y:S01]  /*0a00*/  UTMACCTL.IV [UR12] ;  /* 0x000000000c0079b9 */ /* 0x0105e20008000000 */
[----:B------:R-:W-:Y:S01]  /*0a10*/  NOP ;  /* 0x0000000000007918 */ /* 0x000fe20000000000 */
.L_x_19:
[----:B------:R-:W-:Y:S05]  /*0a20*/  @P0 BRA `(.L_x_20) ;  /* 0x00000000000c0947 */ /* 0x000fea0003800000 */
[----:B------:R0:W-:Y:S01]  /*0a30*/  UTMACMDFLUSH ;  /* 0x00000000000079b7 */ /* 0x0001e20000000000 */
[----:B------:R-:W-:Y:S05]  /*0a40*/  @P0 BRA `(.L_x_20) ;  /* 0x0000000000040947 */ /* 0x000fea0003800000 */
[----:B------:R-:W-:-:S04]  /*0a50*/  DEPBAR.LE SB0, 0x0 ;  /* 0x000080000000791a */ /* 0x000fc80000000000 */
.L_x_20:
[----:B------:R-:W-:Y:S05]  /*0a60*/  WARPSYNC.ALL ;  /* 0x0000000000007948 */ /* 0x000fea0003800000 */
[----:B------:R-:W-:Y:S01]  /*0a70*/  NOP ;  /* 0x0000000000007918 */ /* 0x000fe20000000000 */
[----:B---3--:R-:W-:Y:S06]  /*0a80*/  BAR.SYNC.DEFER_BLOCKING 0x0 ;  /* 0x0000000000007b1d */ /* 0x008fec0000010000 */
[----:B------:R-:W-:Y:S02]  /*0a90*/  BSSY.RECONVERGENT B1, `(.L_x_21) ;  /* 0x000000b000017945 */ /* 0x000fe40003800200 */
[----:B------:R-:W-:Y:S06]  /*0aa0*/  BAR.SYNC.DEFER_BLOCKING 0x0 ;  /* 0x0000000000007b1d */ /* 0x000fec0000010000 */
[----:B------:R3:W-:Y:S01]  /*0ab0*/  @!P0 STS [R3], RZ ;  /* 0x000000ff03008388 */ /* 0x0007e20000000800 */
[----:B------:R-:W-:Y:S01]  /*0ac0*/  NOP ;  /* 0x0000000000007918 */ /* 0x000fe20000000000 */
[----:B------:R-:W-:Y:S05]  /*0ad0*/  @P3 BRA `(.L_x_22) ;  /* 0x0000000000183947 */ /* 0x000fea0003800000 */
[----:B--2-45:R-:W2:Y:S01]  /*0ae0*/  LDS R4, [UR8+0x8] ;  /* 0x00000808ff047984 */ /* 0x034ea20008000800 */
[----:B------:R-:W4:Y:S01]  /*0af0*/  LDC.64 R8, c[0x0][0x388] ;  /* 0x0000e200ff087b82 */ /* 0x000f220000000a00 */
[----:B------:R-:W-:Y:S02]  /*0b00*/  IMAD.MOV.U32 R5, RZ, RZ, 0x70 ;  /* 0x00000070ff057424 */ /* 0x000fe400078e00ff */
[----:B----4-:R4:W-:Y:S03]  /*0b10*/  STS.64 [UR8], R8 ;  /* 0x00000008ff007988 */ /* 0x0109e60008000a08 */
[----:B--2---:R-:W-:-:S05]  /*0b20*/  LOP3.LUT R4, R4, 0x10, R5, 0xd8, !PT ;  /* 0x0000001004047812 */ /* 0x004fca00078ed805 */
[----:B------:R4:W-:Y:S02]  /*0b30*/  STS [UR8+0x8], R4 ;  /* 0x00000804ff007988 */ /* 0x0009e40008000808 */
.L_x_22:
[----:B--2---:R-:W-:Y:S05]  /*0b40*/  BSYNC.RECONVERGENT B1 ;  /* 0x0000000000017941 */ /* 0x004fea0003800200 */
.L_x_21:
[----:B------:R-:W-:Y:S04]  /*0b50*/  BSSY.RECONVERGENT B2, `(.L_x_23) ;  /* 0x000000f000027945 */ /* 0x000fe80003800200 */
[----:B------:R-:W-:Y:S04]  /*0b60*/  BSSY.RELIABLE B1, `(.L_x_24) ;  /* 0x000000c000017945 */ /* 0x000fe80003800100 */
[----:B------:R-:W-:Y:S05]  /*0b70*/  @P3 BRA `(.L_x_25) ;  /* 0x0000000000283947 */ /* 0x000fea0003800000 */
[----:B----45:R-:W2:Y:S01]  /*0b80*/  LDS R4, [UR8+0x34] ;  /* 0x00003408ff047984 */ /* 0x030ea20008000800 */
[----:B------:R-:W-:Y:S01]  /*0b90*/  IMAD.MOV.U32 R5, RZ, RZ, 0x3f000000 ;  /* 0x3f000000ff057424 */ /* 0x000fe200078e00ff */
[----:B------:R-:W-:Y:S05]  /*0ba0*/  @P3 BREAK.RELIABLE B1 ;  /* 0x0000000000013942 */ /* 0x000fea0003800100 */
[----:B--2---:R-:W-:-:S05]  /*0bb0*/  LOP3.LUT R4, R4, 0xff000000, R5, 0xb8, !PT ;  /* 0xff00000004047812 */ /* 0x004fca00078eb805 */
[----:B------:R2:W-:Y:S01]  /*0bc0*/  STS [UR8+0x34], R4 ;  /* 0x00003404ff007988 */ /* 0x0005e20008000808 */
[----:B------:R-:W-:Y:S05]  /*0bd0*/  @P3 BRA `(.L_x_26) ;  /* 0x0000000000183947 */ /* 0x000fea0003800000 */
[----:B------:R-:W4:Y:S01]  /*0be0*/  LDS R5, [UR8+0x38] ;  /* 0x00003808ff057984 */ /* 0x000f220008000800 */
[----:B--2---:R-:W-:-:S05]  /*0bf0*/  IMAD.MOV.U32 R4, RZ, RZ, 0x3f ;  /* 0x0000003fff047424 */ /* 0x004fca00078e00ff */
[----:B----4-:R-:W-:-:S05]  /*0c00*/  LOP3.LUT R4, R5, 0xff, R4, 0xb8, !PT ;  /* 0x000000ff05047812 */ /* 0x010fca00078eb804 */
[----:B------:R2:W-:Y:S02]  /*0c10*/  STS [UR8+0x38], R4 ;  /* 0x00003804ff007988 */ /* 0x0005e40008000808 */
.L_x_25:
[----:B------:R-:W-:Y:S05]  /*0c20*/  BSYNC.RELIABLE B1 ;  /* 0x0000000000017941 */ /* 0x000fea0003800100 */
.L_x_24:
[----:B------:R2:W-:Y:S02]  /*0c30*/  @!P3 STS [UR8+0x20], R6 ;  /* 0x00002006ff00b988 */ /* 0x0005e40008000808 */
.L_x_26:
[----:B------:R-:W-:Y:S05]  /*0c40*/  BSYNC.RECONVERGENT B2 ;  /* 0x0000000000027941 */ /* 0x000fea0003800200 */
.L_x_23:
[----:B------:R-:W-:Y:S05]  /*0c50*/  WARPSYNC.ALL ;  /* 0x0000000000007948 */ /* 0x000fea0003800000 */
[----:B------:R-:W-:Y:S01]  /*0c60*/  NOP ;  /* 0x0000000000007918 */ /* 0x000fe20000000000 */
[----:B--2---:R-:W2:Y:S01]  /*0c70*/  LDC R6, c[0x0][0x39c] ;  /* 0x0000e700ff067b82 */ /* 0x004ea20000000800 */
[----:B------:R-:W-:Y:S01]  /*0c80*/  BSSY.RECONVERGENT B2, `(.L_x_27) ;  /* 0x000000b000027945 */ /* 0x000fe20003800200 */
[----:B--2---:R-:W-:-:S03]  /*0c90*/  VIADD R6, R6, 0xffffffff ;  /* 0xffffffff06067836 */ /* 0x004fc60000000000 */
[----:B------:R-:W-:Y:S05]  /*0ca0*/  @P3 BRA `(.L_x_28) ;  /* 0x0000000000203947 */ /* 0x000fea0003800000 */
[----:B----45:R-:W2:Y:S01]  /*0cb0*/  LDS R4, [UR8+0x1c] ;  /* 0x00001c08ff047984 */ /* 0x030ea20008000800 */
[----:B------:R-:W4:Y:S03]  /*0cc0*/  LDC.64 R10, c[0x0][0x3b0] ;  /* 0x0000ec00ff0a7b82 */ /* 0x000f260000000a00 */
[----:B------:R5:W-:Y:S01]  /*0cd0*/  STS [UR8+0x24], R6 ;  /* 0x00002406ff007988 */ /* 0x000be20008000808 */
[--C-:B----4-:R-:W-:Y:S02]  /*0ce0*/  SHF.R.U32.HI R9, RZ, 0x4, R11.reuse ;  /* 0x00000004ff097819 */ /* 0x110fe4000001160b */
[----:B------:R-:W-:-:S05]  /*0cf0*/  SHF.R.U64 R5, R10, 0x4, R11 ;  /* 0x000000040a057819 */ /* 0x000fca000000120b */
[----:B------:R5:W-:Y:S01]  /*0d00*/  STS [UR8+0xc], R5 ;  /* 0x00000c05ff007988 */ /* 0x000be20008000808 */
[----:B--2---:R-:W-:-:S05]  /*0d10*/  LOP3.LUT R4, R4, 0xf, R9, 0xb8, !PT ;  /* 0x0000000f04047812 */ /* 0x004fca00078eb809 */
[----:B------:R5:W-:Y:S02]  /*0d20*/  STS [UR8+0x1c], R4 ;  /* 0x00001c04ff007988 */ /* 0x000be40008000808 */
.L_x_28:
[----:B------:R-:W-:Y:S05]  /*0d30*/  BSYNC.RECONVERGENT B2 ;  /* 0x0000000000027941 */ /* 0x000fea0003800200 */
.L_x_27:
[----:B------:R-:W-:Y:S04]  /*0d40*/  BSSY.RECONVERGENT B3, `(.L_x_29) ;  /* 0x000001d000037945 */ /* 0x000fe80003800200 */
[----:B------:R-:W-:Y:S04]  /*0d50*/  BSSY.RELIABLE B2, `(.L_x_30) ;  /* 0x0000018000027945 */ /* 0x000fe80003800100 */
[----:B------:R-:W-:Y:S05]  /*0d60*/  @P3 BRA `(.L_x_31) ;  /* 0x00000000001c3947 */ /* 0x000fea0003800000 */
[----:B----45:R-:W2:Y:S02]  /*0d70*/  LDS R4, [UR8+0x34] ;  /* 0x00003408ff047984 */ /* 0x030ea40008000800 */
[----:B--2---:R-:W-:-:S05]  /*0d80*/  LOP3.LUT R4, R4, 0x7, RZ, 0xb8, !PT ;  /* 0x0000000704047812 */ /* 0x004fca00078eb8ff */
[----:B------:R2:W-:Y:S01]  /*0d90*/  STS [UR8+0x34], R4 ;  /* 0x00003404ff007988 */ /* 0x0005e20008000808 */
[----:B------:R-:W-:Y:S05]  /*0da0*/  @P3 BRA `(.L_x_32) ;  /* 0x00000000001c3947 */ /* 0x000fea0003800000 */
[----:B--2---:R-:W2:Y:S02]  /*0db0*/  LDS R4, [UR8+0x34] ;  /* 0x00003408ff047984 */ /* 0x004ea40008000800 */
[----:B--2---:R-:W-:-:S05]  /*0dc0*/  LOP3.LUT R4, R4, 0x38, RZ, 0xb8, !PT ;  /* 0x0000003804047812 */ /* 0x004fca00078eb8ff */
[----:B------:R2:W-:Y:S02]  /*0dd0*/  STS [UR8+0x34], R4 ;  /* 0x00003404ff007988 */ /* 0x0005e40008000808 */
.L_x_31:
[----:B------:R-:W-:Y:S05]  /*0de0*/  @P3 BRA `(.L_x_33) ;  /* 0x00000000001c3947 */ /* 0x000fea0003800000 */
[----:B--2-45:R-:W2:Y:S02]  /*0df0*/  LDS R4, [UR8+0x8] ;  /* 0x00000808ff047984 */ /* 0x034ea40008000800 */
[----:B--2---:R-:W-:-:S05]  /*0e00*/  LOP3.LUT R4, R4, 0x780, RZ, 0xb8, !PT ;  /* 0x0000078004047812 */ /* 0x004fca00078eb8ff */
[----:B------:R4:W-:Y:S02]  /*0e10*/  STS [UR8+0x8], R4 ;  /* 0x00000804ff007988 */ /* 0x0009e40008000808 */
.L_x_32:
[----:B------:R-:W-:Y:S05]  /*0e20*/  @P3 BRA `(.L_x_34) ;  /* 0x0000000000283947 */ /* 0x000fea0003800000 */
[----:B--2-4-:R-:W2:Y:S02]  /*0e30*/  LDS R4, [UR8+0x8] ;  /* 0x00000808ff047984 */ /* 0x014ea40008000800 */
[----:B--2---:R-:W-:-:S05]  /*0e40*/  LOP3.LUT R4, R4, 0x1800, RZ, 0xb8, !PT ;  /* 0x0000180004047812 */ /* 0x004fca00078eb8ff */
[----:B------:R2:W-:Y:S02]  /*0e50*/  STS [UR8+0x8], R4 ;  /* 0x00000804ff007988 */ /* 0x0005e40008000808 */
.L_x_33:
[----:B------:R-:W-:Y:S05]  /*0e60*/  @P3 BREAK.RELIABLE B2 ;  /* 0x0000000000023942 */ /* 0x000fea0003800100 */
[----:B------:R-:W-:Y:S05]  /*0e70*/  @P3 BRA `(.L_x_35) ;  /* 0x0000000000243947 */ /* 0x000fea0003800000 */
[----:B--2-45:R-:W2:Y:S01]  /*0e80*/  LDS R4, [UR8+0x8] ;  /* 0x00000808ff047984 */ /* 0x034ea20008000800 */
[----:B------:R-:W-:-:S05]  /*0e90*/  IMAD.MOV.U32 R5, RZ, RZ, 0x6000 ;  /* 0x00006000ff057424 */ /* 0x000fca00078e00ff */
[----:B--2---:R-:W-:-:S04]  /*0ea0*/  LOP3.LUT R4, R4, 0x4000, R5, 0xd8, !PT ;  /* 0x0000400004047812 */ /* 0x004fc800078ed805 */
[----:B------:R-:W-:-:S05]  /*0eb0*/  LOP3.LUT R4, R4, 0x400000, RZ, 0xb8, !PT ;  /* 0x0040000004047812 */ /* 0x000fca00078eb8ff */
[----:B------:R5:W-:Y:S02]  /*0ec0*/  STS [UR8+0x8], R4 ;  /* 0x00000804ff007988 */ /* 0x000be40008000808 */
.L_x_34:
[----:B------:R-:W-:Y:S05]  /*0ed0*/  BSYNC.RELIABLE B2 ;  /* 0x0000000000027941 */ /* 0x000fea0003800100 */
.L_x_30:
[----:B--2-45:R-:W2:Y:S02]  /*0ee0*/  @!P3 LDS R4, [UR8+0x8] ;  /* 0x00000808ff04b984 */ /* 0x034ea40008000800 */
[----:B--2---:R-:W-:-:S05]  /*0ef0*/  @!P3 LOP3.LUT R4, R4, 0x8000, RZ, 0xb8, !PT ;  /* 0x000080000404b812 */ /* 0x004fca00078eb8ff */
[----:B------:R2:W-:Y:S02]  /*0f00*/  @!P3 STS [UR8+0x8], R4 ;  /* 0x00000804ff00b988 */ /* 0x0005e40008000808 */
.L_x_35:
[----:B------:R-:W-:Y:S05]  /*0f10*/  BSYNC.RECONVERGENT B3 ;  /* 0x0000000000037941 */ /* 0x000fea0003800200 */
.L_x_29:
[----:B------:R-:W-:Y:S05]  /*0f20*/  WARPSYNC.ALL ;  /* 0x0000000000007948 */ /* 0x000fea0003800000 */
[----:B------:R-:W-:Y:S01]  /*0f30*/  NOP ;  /* 0x0000000000007918 */ /* 0x000fe20000000000 */
[----:B------:R-:W-:-:S04]  /*0f40*/  UIADD3 UR5, UPT, UPT, UR4, 0x80, URZ ;  /* 0x0000008004057890 */ /* 0x000fc8000fffe0ff */
[----:B------:R-:W-:-:S04]  /*0f50*/  UIADD3 UR14, UP0, UPT, UR5, UR16, URZ ;  /* 0x00000010050e7290 */ /* 0x000fc8000ff1e0ff */
[----:B------:R-:W-:Y:S01]  /*0f60*/  ULEA.HI.X.SX32 UR15, UR5, UR17, 0x1, UP0 ;  /* 0x00000011050f7291 */ /* 0x000fe200080f0eff */
[----:B------:R-:W-:Y:S11]  /*0f70*/  @P0 BRA `(.L_x_36) ;  /* 0x0000000000300947 */ /* 0x000ff60003800000 */
[----:B--2-45:R-:W2:Y:S01]  /*0f80*/  S2R R4, SR_LANEID ;  /* 0x0000000000047919 */ /* 0x034ea20000000000 */
[----:B------:R-:W-:Y:S05]  /*0f90*/  WARPSYNC.ALL ;  /* 0x0000000000007948 */ /* 0x000fea0003800000 */
[----:B------:R-:W-:Y:S01]  /*0fa0*/  NOP ;  /* 0x0000000000007918 */ /* 0x000fe20000000000 */
[----:B--2---:R-:W-:-:S05]  /*0fb0*/  IMAD.SHL.U32 R8, R4, 0x4, RZ ;  /* 0x0000000404087824 */ /* 0x004fca00078e00ff */
[----:B------:R-:W2:Y:S01]  /*0fc0*/  LDS R9, [R8+UR8] ;  /* 0x0000000808097984 */ /* 0x000ea20008000800 */
[----:B------:R-:W-:-:S05]  /*0fd0*/  IADD3 R4, P1, PT, R8, UR14, RZ ;  /* 0x0000000e08047c10 */ /* 0x000fca000ff3e0ff */
[----:B------:R-:W-:-:S05]  /*0fe0*/  IMAD.X R5, RZ, RZ, UR15, P1 ;  /* 0x0000000fff057e24 */ /* 0x000fca00088e06ff */
[----:B--2---:R2:W4:Y:S01]  /*0ff0*/  ATOMG.E.EXCH.STRONG.GPU PT, RZ, [R4], R9 ;  /* 0x0000000904ff73a8 */ /* 0x00452200041ee100 */
[----:B------:R-:W-:-:S04]  /*1000*/  DEPBAR {5,4,3,2,1,0} ;  /* 0x0000003f0000791a */ /* 0x000fc80000000000 */
[----:B------:R-:W5:Y:S02]  /*1010*/  CCTL.E.C.LDCU.IV.DEEP [UR14] ;  /* 0x000000000e007540 */ /* 0x000f640009c08000 */
[----:B-----5:R2:W-:Y:S01]  /*1020*/  UTMACCTL.IV [UR14] ;  /* 0x000000000e0079b9 */ /* 0x0205e20008000000 */
[----:B------:R-:W-:Y:S01]  /*1030*/  NOP ;  /* 0x0000000000007918 */ /* 0x000fe20000000000 */
.L_x_36:
[----:B------:R-:W-:Y:S05]  /*1040*/  @P0 BRA `(.L_x_37) ;  /* 0x00000000000c0947 */ /* 0x000fea0003800000 */
[----:B------:R0:W-:Y:S01]  /*1050*/  UTMACMDFLUSH ;  /* 0x00000000000079b7 */ /* 0x0001e20000000000 */
[----:B------:R-:W-:Y:S05]  /*1060*/  @P0 BRA `(.L_x_37) ;  /* 0x0000000000040947 */ /* 0x000fea0003800000 */
[----:B------:R-:W-:-:S04]  /*1070*/  DEPBAR.LE SB0, 0x0 ;  /* 0x000080000000791a */ /* 0x000fc80000000000 */
.L_x_37:
[----:B------:R-:W-:Y:S05]  /*1080*/  WARPSYNC.ALL ;  /* 0x0000000000007948 */ /* 0x000fea0003800000 */
[----:B------:R-:W-:Y:S01]  /*1090*/  NOP ;  /* 0x0000000000007918 */ /* 0x000fe20000000000 */
[----:B----4-:R-:W-:Y:S06]  /*10a0*/  BAR.SYNC.DEFER_BLOCKING 0x0 ;  /* 0x0000000000007b1d */ /* 0x010fec0000010000 */
[----:B------:R-:W-:Y:S02]  /*10b0*/  BSSY.RECONVERGENT B3, `(.L_x_38) ;  /* 0x000000b000037945 */ /* 0x000fe40003800200 */
[----:B------:R-:W-:Y:S06]  /*10c0*/  BAR.SYNC.DEFER_BLOCKING 0x0 ;  /* 0x0000000000007b1d */ /* 0x000fec0000010000 */
[----:B------:R4:W-:Y:S01]  /*10d0*/  @!P0 STS [R3], RZ ;  /* 0x000000ff03008388 */ /* 0x0009e20000000800 */
[----:B------:R-:W-:Y:S01]  /*10e0*/  NOP ;  /* 0x0000000000007918 */ /* 0x000fe20000000000 */
[----:B------:R-:W-:Y:S05]  /*10f0*/  @P3 BRA `(.L_x_39) ;  /* 0x0000000000183947 */ /* 0x000fea0003800000 */
[----:B---34-:R-:W3:Y:S01]  /*1100*/  LDS R3, [UR8+0x8] ;  /* 0x00000808ff037984 */ /* 0x018ee20008000800 */
[----:B--2---:R-:W2:Y:S01]  /*1110*/  LDC.64 R8, c[0x0][0x390] ;  /* 0x0000e400ff087b82 */ /* 0x004ea20000000a00 */
[----:B-----5:R-:W-:Y:S02]  /*1120*/  IMAD.MOV.U32 R4, RZ, RZ, 0x70 ;  /* 0x00000070ff047424 */ /* 0x020fe400078e00ff */
[----:B--2---:R2:W-:Y:S03]  /*1130*/  STS.64 [UR8], R8 ;  /* 0x00000008ff007988 */ /* 0x0045e60008000a08 */
[----:B---3--:R-:W-:-:S05]  /*1140*/  LOP3.LUT R3, R3, 0x10, R4, 0xd8, !PT ;  /* 0x0000001003037812 */ /* 0x008fca00078ed804 */
[----:B------:R2:W-:Y:S02]  /*1150*/  STS [UR8+0x8], R3 ;  /* 0x00000803ff007988 */ /* 0x0005e40008000808 */
.L_x_39:
[----:B--2---:R-:W-:Y:S05]  /*1160*/  BSYNC.RECONVERGENT B3 ;  /* 0x0000000000037941 */ /* 0x004fea0003800200 */
.L_x_38:
[----:B------:R-:W-:Y:S04]  /*1170*/  BSSY.RECONVERGENT B4, `(.L_x_40) ;  /* 0x0000033000047945 */ /* 0x000fe80003800200 */
[----:B------:R-:W-:Y:S04]  /*1180*/  BSSY.RELIABLE B3, `(.L_x_41) ;  /* 0x000002e000037945 */ /* 0x000fe80003800100 */
[----:B------:R-:W-:Y:S05]  /*1190*/  @P3 BRA `(.L_x_42) ;  /* 0x0000000000243947 */ /* 0x000fea0003800000 */
[----:B---34-:R-:W2:Y:S01]  /*11a0*/  LDS R3, [UR8+0x34] ;  /* 0x00003408ff037984 */ /* 0x018ea20008000800 */
[----:B-----5:R-:W-:-:S05]  /*11b0*/  IMAD.MOV.U32 R4, RZ, RZ, 0x3f000000 ;  /* 0x3f000000ff047424 */ /* 0x020fca00078e00ff */
[----:B--2---:R-:W-:-:S05]  /*11c0*/  LOP3.LUT R3, R3, 0xff000000, R4, 0xb8, !PT ;  /* 0xff00000003037812 */ /* 0x004fca00078eb804 */
[----:B------:R2:W-:Y:S01]  /*11d0*/  STS [UR8+0x34], R3 ;  /* 0x00003403ff007988 */ /* 0x0005e20008000808 */
[----:B------:R-:W-:Y:S05]  /*11e0*/  @P3 BRA `(.L_x_43) ;  /* 0x0000000000183947 */ /* 0x000fea0003800000 */
[----:B--2---:R-:W2:Y:S01]  /*11f0*/  LDS R3, [UR8+0x38] ;  /* 0x00003808ff037984 */ /* 0x004ea20008000800 */
[----:B------:R-:W-:-:S05]  /*1200*/  IMAD.MOV.U32 R4, RZ, RZ, 0x7f ;  /* 0x0000007fff047424 */ /* 0x000fca00078e00ff */
[----:B--2---:R-:W-:-:S05]  /*1210*/  LOP3.LUT R3, R3, 0xff, R4, 0xb8, !PT ;  /* 0x000000ff03037812 */ /* 0x004fca00078eb804 */
[----:B------:R2:W-:Y:S02]  /*1220*/  STS [UR8+0x38], R3 ;  /* 0x00003803ff007988 */ /* 0x0005e40008000808 */
.L_x_42:
[----:B------:R-:W-:Y:S05]  /*1230*/  @P3 BRA `(.L_x_44) ;  /* 0x00000000000c3947 */ /* 0x000fea0003800000 */
[----:B------:R2:W-:Y:S02]  /*1240*/  STS [UR8+0x20], R6 ;  /* 0x00002006ff007988 */ /* 0x0005e40008000808 */
.L_x_43:
[----:B------:R-:W-:Y:S05]  /*1250*/  @P3 BRA `(.L_x_45) ;  /* 0x0000000000243947 */ /* 0x000fea0003800000 */
[----:B------:R2:W-:Y:S02]  /*1260*/  STS [UR8+0x24], R2 ;  /* 0x00002402ff007988 */ /* 0x0005e40008000808 */
.L_x_44:
[----:B------:R-:W-:Y:S05]  /*1270*/  @P3 BRA `(.L_x_46) ;  /* 0x00000000002c3947 */ /* 0x000fea0003800000 */
[----:B--2---:R-:W2:Y:S01]  /*1280*/  LDS R2, [UR8+0x1c] ;  /* 0x00001c08ff027984 */ /* 0x004ea20008000800 */
[----:B------:R-:W3:Y:S02]  /*1290*/  LDC.64 R8, c[0x0][0x3b8] ;  /* 0x0000ee00ff087b82 */ /* 0x000ee40000000a00 */
[--C-:B---3-5:R-:W-:Y:S02]  /*12a0*/  SHF.R.U32.HI R5, RZ, 0x4, R9.reuse ;  /* 0x00000004ff057819 */ /* 0x128fe40000011609 */
[----:B----4-:R-:W-:-:S05]  /*12b0*/  SHF.R.U64 R3, R8, 0x4, R9 ;  /* 0x0000000408037819 */ /* 0x010fca0000001209 */
[----:B------:R3:W-:Y:S01]  /*12c0*/  STS [UR8+0xc], R3 ;  /* 0x00000c03ff007988 */ /* 0x0007e20008000808 */
[----:B--2---:R-:W-:-:S05]  /*12d0*/  LOP3.LUT R2, R2, 0xf, R5, 0xb8, !PT ;  /* 0x0000000f02027812 */ /* 0x004fca00078eb805 */
[----:B------:R3:W-:Y:S02]  /*12e0*/  STS [UR8+0x1c], R2 ;  /* 0x00001c02ff007988 */ /* 0x0007e40008000808 */
.L_x_45:
[----:B------:R-:W-:Y:S05]  /*12f0*/  @P3 BRA `(.L_x_47) ;  /* 0x00000000001c3947 */ /* 0x000fea0003800000 */
[----:B---3--:R-:W3:Y:S02]  /*1300*/  LDS R2, [UR8+0x34] ;  /* 0x00003408ff027984 */ /* 0x008ee40008000800 */
[----:B---3--:R-:W-:-:S05]  /*1310*/  LOP3.LUT R2, R2, 0x7, RZ, 0xb8, !PT ;  /* 0x0000000702027812 */ /* 0x008fca00078eb8ff */
[----:B------:R3:W-:Y:S02]  /*1320*/  STS [UR8+0x34], R2 ;  /* 0x00003402ff007988 */ /* 0x0007e40008000808 */
.L_x_46:
[----:B------:R-:W-:Y:S05]  /*1330*/  @P3 BRA `(.L_x_48) ;  /* 0x00000000001c3947 */ /* 0x000fea0003800000 */
[----:B--23--:R-:W2:Y:S02]  /*1340*/  LDS R2, [UR8+0x34] ;  /* 0x00003408ff027984 */ /* 0x00cea40008000800 */
[----:B--2---:R-:W-:-:S05]  /*1350*/  LOP3.LUT R2, R2, 0x38, RZ, 0xb8, !PT ;  /* 0x0000003802027812 */ /* 0x004fca00078eb8ff */
[----:B------:R2:W-:Y:S02]  /*1360*/  STS [UR8+0x34], R2 ;  /* 0x00003402ff007988 */ /* 0x0005e40008000808 */
.L_x_47:
[----:B------:R-:W-:Y:S05]  /*1370*/  @P3 BRA `(.L_x_49) ;  /* 0x00000000001c3947 */ /* 0x000fea0003800000 */
[----:B--23--:R-:W2:Y:S02]  /*1380*/  LDS R2, [UR8+0x8] ;  /* 0x00000808ff027984 */ /* 0x00cea40008000800 */
[----:B--2---:R-:W-:-:S05]  /*1390*/  LOP3.LUT R2, R2, 0x780, RZ, 0xb8, !PT ;  /* 0x0000078002027812 */ /* 0x004fca00078eb8ff */
[----:B------:R2:W-:Y:S02]  /*13a0*/  STS [UR8+0x8], R2 ;  /* 0x00000802ff007988 */ /* 0x0005e40008000808 */
.L_x_48:
[----:B------:R-:W-:Y:S05]  /*13b0*/  @P3 BRA `(.L_x_50) ;  /* 0x0000000000283947 */ /* 0x000fea0003800000 */
[----:B--23--:R-:W2:Y:S02]  /*13c0*/  LDS R2, [UR8+0x8] ;  /* 0x00000808ff027984 */ /* 0x00cea40008000800 */
[----:B--2---:R-:W-:-:S05]  /*13d0*/  LOP3.LUT R2, R2, 0x1800, RZ, 0xb8, !PT ;  /* 0x0000180002027812 */ /* 0x004fca00078eb8ff */
[----:B------:R2:W-:Y:S02]  /*13e0*/  STS [UR8+0x8], R2 ;  /* 0x00000802ff007988 */ /* 0x0005e40008000808 */
.L_x_49:
[----:B------:R-:W-:Y:S05]  /*13f0*/  @P3 BREAK.RELIABLE B3 ;  /* 0x0000000000033942 */ /* 0x000fea0003800100 */
[----:B------:R-:W-:Y:S05]  /*1400*/  @P3 BRA `(.L_x_51) ;  /* 0x0000000000243947 */ /* 0x000fea0003800000 */
[----:B--23--:R-:W2:Y:S01]  /*1410*/  LDS R2, [UR8+0x8] ;  /* 0x00000808ff027984 */ /* 0x00cea20008000800 */
[----:B----4-:R-:W-:-:S05]  /*1420*/  IMAD.MOV.U32 R3, RZ, RZ, 0x6000 ;  /* 0x00006000ff037424 */ /* 0x010fca00078e00ff */
[----:B--2---:R-:W-:-:S04]  /*1430*/  LOP3.LUT R2, R2, 0x4000, R3, 0xd8, !PT ;  /* 0x0000400002027812 */ /* 0x004fc800078ed803 */
[----:B------:R-:W-:-:S05]  /*1440*/  LOP3.LUT R2, R2, 0x400000, RZ, 0xb8, !PT ;  /* 0x0040000002027812 */ /* 0x000fca00078eb8ff */
[----:B------:R2:W-:Y:S02]  /*1450*/  STS [UR8+0x8], R2 ;  /* 0x00000802ff007988 */ /* 0x0005e40008000808 */
.L_x_50:
[----:B------:R-:W-:Y:S05]  /*1460*/  BSYNC.RELIABLE B3 ;  /* 0x0000000000037941 */ /* 0x000fea0003800100 */
.L_x_41:
[----:B--23--:R-:W2:Y:S02]  /*1470*/  @!P3 LDS R2, [UR8+0x8] ;  /* 0x00000808ff02b984 */ /* 0x00cea40008000800 */
[----:B--2---:R-:W-:-:S05]  /*1480*/  @!P3 LOP3.LUT R2, R2, 0x8000, RZ, 0xb8, !PT ;  /* 0x000080000202b812 */ /* 0x004fca00078eb8ff */
[----:B------:R2:W-:Y:S02]  /*1490*/  @!P3 STS [UR8+0x8], R2 ;  /* 0x00000802ff00b988 */ /* 0x0005e40008000808 */
.L_x_51:
[----:B------:R-:W-:Y:S05]  /*14a0*/  BSYNC.RECONVERGENT B4 ;  /* 0x0000000000047941 */ /* 0x000fea0003800200 */
.L_x_40:
[----:B------:R-:W-:Y:S05]  /*14b0*/  WARPSYNC.ALL ;  /* 0x0000000000007948 */ /* 0x000fea0003800000 */
[----:B------:R-:W-:Y:S01]  /*14c0*/  NOP ;  /* 0x0000000000007918 */ /* 0x000fe20000000000 */
[----:B------:R-:W-:-:S04]  /*14d0*/  UIADD3 UR4, UPT, UPT, UR4, 0x100, URZ ;  /* 0x0000010004047890 */ /* 0x000fc8000fffe0ff */
[----:B------:R-:W-:-:S04]  /*14e0*/  UIADD3 UR23, UP0, UPT, UR4, UR16, URZ ;  /* 0x0000001004177290 */ /* 0x000fc8000ff1e0ff */
[----:B------:R-:W-:Y:S01]  /*14f0*/  ULEA.HI.X.SX32 UR28, UR4, UR17, 0x1, UP0 ;  /* 0x00000011041c7291 */ /* 0x000fe200080f0eff */
[----:B------:R-:W-:Y:S11]  /*1500*/  @P0 BRA `(.L_x_52) ;  /* 0x0000000000380947 */ /* 0x000ff60003800000 */
[----:B--23--:R-:W2:Y:S01]  /*1510*/  S2R R2, SR_LANEID ;  /* 0x0000000000027919 */ /* 0x00cea20000000000 */
[----:B------:R-:W-:Y:S05]  /*1520*/  WARPSYNC.ALL ;  /* 0x0000000000007948 */ /* 0x000fea0003800000 */
[----:B------:R-:W-:Y:S01]  /*1530*/  NOP ;  /* 0x0000000000007918 */ /* 0x000fe20000000000 */
[----:B--2--5:R-:W-:-:S05]  /*1540*/  IMAD.SHL.U32 R4, R2, 0x4, RZ ;  /* 0x0000000402047824 */ /* 0x024fca00078e00ff */
[----:B------:R-:W2:Y:S01]  /*1550*/  LDS R5, [R4+UR8] ;  /* 0x0000000804057984 */ /* 0x000ea20008000800 */
[----:B------:R-:W-:Y:S01]  /*1560*/  IADD3 R2, P1, PT, R4, UR23, RZ ;  /* 0x0000001704027c10 */ /* 0x000fe2000ff3e0ff */
[----:B------:R-:W-:-:S04]  /*1570*/  UMOV UR4, UR23 ;  /* 0x0000001700047c82 */ /* 0x000fc80008000000 */
[----:B----4-:R-:W-:Y:S01]  /*1580*/  IMAD.X R3, RZ, RZ, UR28, P1 ;  /* 0x0000001cff037e24 */ /* 0x010fe200088e06ff */
[----:B------:R-:W-:-:S04]  /*1590*/  UMOV UR5, UR28 ;  /* 0x0000001c00057c82 */ /* 0x000fc80008000000 */
[----:B--2---:R2:W3:Y:S01]  /*15a0*/  ATOMG.E.EXCH.STRONG.GPU PT, RZ, [R2], R5 ;  /* 0x0000000502ff73a8 */ /* 0x0044e200041ee100 */
[----:B------:R-:W-:-:S04]  /*15b0*/  DEPBAR {5,4,3,2,1,0} ;  /* 0x0000003f0000791a */ /* 0x000fc80000000000 */
[----:B------:R-:W4:Y:S02]  /*15c0*/  CCTL.E.C.LDCU.IV.DEEP [UR4] ;  /* 0x0000000004007540 */ /* 0x000f240009c08000 */
[----:B----4-:R2:W-:Y:S01]  /*15d0*/  UTMACCTL.IV [UR4] ;  /* 0x00000000040079b9 */ /* 0x0105e20008000000 */
[----:B------:R-:W-:Y:S01]  /*15e0*/  NOP ;  /* 0x0000000000007918 */ /* 0x000fe20000000000 */
.L_x_52:
[----:B------:R-:W-:Y:S05]  /*15f0*/  @P0 BRA `(.L_x_53) ;  /* 0x00000000000c0947 */ /* 0x000fea0003800000 */
[----:B------:R0:W-:Y:S01]  /*1600*/  UTMACMDFLUSH ;  /* 0x00000000000079b7 */ /* 0x0001e20000000000 */
[----:B------:R-:W-:Y:S05]  /*1610*/  @P0 BRA `(.L_x_53) ;  /* 0x0000000000040947 */ /* 0x000fea0003800000 */
[----:B------:R-:W-:-:S04]  /*1620*/  DEPBAR.LE SB0, 0x0 ;  /* 0x000080000000791a */ /* 0x000fc80000000000 */
.L_x_53:
[----:B------:R-:W-:Y:S05]  /*1630*/  WARPSYNC.ALL ;  /* 0x0000000000007948 */ /* 0x000fea0003800000 */
[----:B------:R-:W-:Y:S01]  /*1640*/  NOP ;  /* 0x0000000000007918 */ /* 0x000fe20000000000 */
[----:B---3--:R-:W-:Y:S01]  /*1650*/  BAR.SYNC.DEFER_BLOCKING 0x0 ;  /* 0x0000000000007b1d */ /* 0x008fe20000010000 */
[----:B------:R-:W-:Y:S01]  /*1660*/  ISETP.GE.AND P0, PT, R7, 0x1, PT ;  /* 0x000000010700780c */ /* 0x000fe20003f06270 */
[----:B------:R-:W-:Y:S01]  /*1670*/  USHF.L.U32 UR11, UR11, 0x7, URZ ;  /* 0x000000070b0b7899 */ /* 0x000fe200080006ff */
[----:B--2---:R-:W-:Y:S01]  /*1680*/  SHF.R.U32.HI R2, RZ, 0x5, R0 ;  /* 0x00000005ff027819 */ /* 0x004fe20000011600 */
[----:B------:R-:W-:-:S02]  /*1690*/  USHF.L.U32 UR27, UR6, 0x6, URZ ;  /* 0x00000006061b7899 */ /* 0x000fc400080006ff */
[----:B------:R-:W-:Y:S01]  /*16a0*/  VOTEU.ALL UP0, P3 ;  /* 0x0000000000ff7886 */ /* 0x000fe20001800000 */
[----:B------:R-:W-:Y:S01]  /*16b0*/  UMOV UR4, 0x1 ;  /* 0x0000000100047882 */ /* 0x000fe20000000000 */
[----:B------:R-:W-:Y:S01]  /*16c0*/  VOTEU.ALL UP1, P3 ;  /* 0x0000000000ff7886 */ /* 0x000fe20001820000 */
[----:B------:R-:W-:Y:S02]  /*16d0*/  R2UR UR22, R2 ;  /* 0x00000000021672ca */ /* 0x000fe400000e0000 */
[----:B------:R-:W-:-:S04]  /*16e0*/  @!UP0 UIADD3 UR16, UPT, UPT, -UR4, 0x100000, URZ ;  /* 0x0010000004108890 */ /* 0x000fc8000fffe1ff */
[----:B------:R-:W-:Y:S02]  /*16f0*/  @!UP0 USHF.L.U32 UR17, UR16, 0xb, URZ ;  /* 0x0000000b10118899 */ /* 0x000fe400080006ff */
[----:B------:R-:W-:Y:S02]  /*1700*/  @!UP0 USHF.L.U32 UR16, UR16, 0x1, URZ ;  /* 0x0000000110108899 */ /* 0x000fe400080006ff */
[----:B------:R-:W-:-:S04]  /*1710*/  @!UP0 UIADD3 UR4, UPT, UPT, -UR4, 0x100000, URZ ;  /* 0x0010000004048890 */ /* 0x000fc8000fffe1ff */
[----:B------:R-:W-:Y:S02]  /*1720*/  @!UP0 USHF.L.U32 UR5, UR4, 0xb, URZ ;  /* 0x0000000b04058899 */ /* 0x000fe400080006ff */
[----:B------:R-:W-:Y:S01]  /*1730*/  @!UP0 USHF.L.U32 UR4, UR4, 0x1, URZ ;  /* 0x0000000104048899 */ /* 0x000fe200080006ff */
[----:B------:R-:W-:Y:S01]  /*1740*/  VOTEU.ALL UP0, P3 ;  /* 0x0000000000ff7886 */ /* 0x000fe20001800000 */
[----:B------:R-:W2:Y:S04]  /*1750*/  FENCE.VIEW.ASYNC.S ;  /* 0x00000000000073c6 */ /* 0x000ea80000000000 */
[----:B--2---:R2:W3:Y:S06]  /*1760*/  @!UP0 SYNCS.EXCH.64 URZ, [UR8+0x3000], UR16 ;  /* 0x0030001008ff85b2 */ /* 0x0044ec0008000100 */
[----:B------:R2:W4:Y:S01]  /*1770*/  @!UP1 SYNCS.EXCH.64 URZ, [UR8+0x3010], UR4 ;  /* 0x0030100408ff95b2 */ /* 0x0005220008000100 */
[----:B------:R-:W-:Y:S05]  /*1780*/  @!P0 BRA `(.L_x_54) ;  /* 0x0000000400b88947 */ /* 0x000fea0003800000 */
[----:B---34-:R-:W-:Y:S01]  /*1790*/  BAR.SYNC.DEFER_BLOCKING 0x0 ;  /* 0x0000000000007b1d */ /* 0x018fe20000010000 */
[----:B------:R-:W-:Y:S01]  /*17a0*/  @!P3 IMAD.MOV.U32 R2, RZ, RZ, 0x3000 ;  /* 0x00003000ff02b424 */ /* 0x000fe200078e00ff */
[----:B------:R-:W-:Y:S02]  /*17b0*/  ELECT P1, URZ, PT ;  /* 0x0000000000ff782f */ /* 0x000fe40003820000 */
[----:B------:R-:W-:Y:S02]  /*17c0*/  ELECT P0, URZ, PT ;  /* 0x0000000000ff782f */ /* 0x000fe40003800000 */
[C---:B------:R-:W-:Y:S01]  /*17d0*/  ISETP.LT.U32.AND P1, PT, R36.reuse, 0x20, P1 ;  /* 0x000000202400780c */ /* 0x040fe20000f21070 */
[----:B------:R-:W-:Y:S01]  /*17e0*/  UIADD3 UR24, UPT, UPT, UR8, 0x2000, URZ ;  /* 0x0000200008187890 */ /* 0x000fe2000fffe0ff */
[----:B------:R-:W-:Y:S01]  /*17f0*/  ISETP.LT.U32.AND P0, PT, R36, 0x20, P0 ;  /* 0x000000202400780c */ /* 0x000fe20000701070 */
[----:B--2---:R-:W-:Y:S02]  /*1800*/  USHF.R.U32.HI UR4, URZ, 0x4, UR8 ;  /* 0x00000004ff047899 */ /* 0x004fe40008011608 */
[----:B------:R-:W-:-:S02]  /*1810*/  USHF.R.U32.HI UR6, URZ, 0x4, UR24 ;  /* 0x00000004ff067899 */ /* 0x000fc40008011618 */
[----:B------:R-:W-:Y:S02]  /*1820*/  USGXT.U32 UR4, UR4, 0xe ;  /* 0x0000000e0404789a */ /* 0x000fe40008000000 */
[----:B------:R-:W-:Y:S01]  /*1830*/  USGXT.U32 UR6, UR6, 0xe ;  /* 0x0000000e0606789a */ /* 0x000fe20008000000 */
[----:B------:R-:W-:Y:S01]  /*1840*/  UMOV UR20, 0xfffffffe ;  /* 0xfffffffe00147882 */ /* 0x000fe20000000000 */
[----:B------:R-:W-:Y:S02]  /*1850*/  UMOV UR21, 0x7fffbfdf ;  /* 0x7fffbfdf00157882 */ /* 0x000fe40000000000 */
[----:B------:R-:W-:Y:S01]  /*1860*/  VOTEU.ANY UP0, P1 ;  /* 0x0000000000ff7886 */ /* 0x000fe20000800100 */
[----:B------:R-:W-:Y:S01]  /*1870*/  VOTEU.ANY UP2, P1 ;  /* 0x0000000000ff7886 */ /* 0x000fe20000840100 */
[----:B------:R-:W-:Y:S01]  /*1880*/  VOTEU.ANY UP1, P0 ;  /* 0x0000000000ff7886 */ /* 0x000fe20000020100 */
[----:B------:R-:W-:Y:S01]  /*1890*/  VOTEU.ANY UP3, P0 ;  /* 0x0000000000ff7886 */ /* 0x000fe20000060100 */
[----:B------:R-:W-:Y:S01]  /*18a0*/  UMOV UR5, URZ ;  /* 0x000000ff00057c82 */ /* 0x000fe20008000000 */
[----:B------:R2:W-:Y:S01]  /*18b0*/  @!P3 SYNCS.ARRIVE.TRANS64 RZ, [UR8+0x3000], R2 ;  /* 0x00300002ffffb9a7 */ /* 0x0005e20008000008 */
[----:B------:R3:W-:Y:S06]  /*18c0*/  MEMBAR.ALL.CTA ;  /* 0x0000000000007992 */ /* 0x0007ec0000008000 */
[----:B---3--:R-:W3:Y:S01]  /*18d0*/  FENCE.VIEW.ASYNC.S ;  /* 0x00000000000073c6 */ /* 0x008ee20000000000 */
[----:B------:R-:W-:Y:S01]  /*18e0*/  @UP0 UIADD3 UR9, UPT, UPT, UR8, 0x3000, URZ ;  /* 0x0000300008090890 */ /* 0x000fe2000fffe0ff */
[----:B------:R-:W-:Y:S01]  /*18f0*/  @UP0 UMOV UR10, URZ ;  /* 0x000000ff000a0c82 */ /* 0x000fe20008000000 */
[----:B------:R-:W-:Y:S01]  /*1900*/  @UP1 UIADD3 UR25, UPT, UPT, UR8, 0x3000, URZ ;  /* 0x0000300008191890 */ /* 0x000fe2000fffe0ff */
[----:B------:R-:W-:Y:S01]  /*1910*/  @UP1 UMOV UR26, URZ ;  /* 0x000000ff001a1c82 */ /* 0x000fe20008000000 */
[----:B------:R-:W-:Y:S01]  /*1920*/  UMOV UR7, URZ ;  /* 0x000000ff00077c82 */ /* 0x000fe20008000000 */
[----:B------:R-:W-:-:S02]  /*1930*/  UIADD3.64 UR18, UPT, UPT, UR4, -UR20, URZ ;  /* 0x8000001404127297 */ /* 0x000fc4000fffe0ff */
[----:B------:R-:W-:Y:S02]  /*1940*/  UIADD3.64 UR20, UPT, UPT, UR6, -UR20, URZ ;  /* 0x8000001406147297 */ /* 0x000fe4000fffe0ff */
[----:B------:R-:W-:Y:S01]  /*1950*/  UISETP.NE.U32.AND UP0, UPT, UR22, URZ, UPT ;  /* 0x000000ff1600728c */ /* 0x000fe2000bf05070 */
[----:B------:R-:W-:Y:S01]  /*1960*/  UMOV UR16, UR4 ;  /* 0x0000000400107c82 */ /* 0x000fe20008000000 */
[----:B------:R-:W-:Y:S01]  /*1970*/  UMOV UR17, 0x80004020 ;  /* 0x8000402000117882 */ /* 0x000fe20000000000 */
[----:B------:R-:W-:Y:S01]  /*1980*/  UMOV UR7, 0x80004020 ;  /* 0x8000402000077882 */ /* 0x000fe20000000000 */
[----:B---3--:R-:W-:Y:S06]  /*1990*/  BAR.SYNC.DEFER_BLOCKING 0x0 ;  /* 0x0000000000007b1d */ /* 0x008fec0000010000 */
[----:B------:R2:W-:Y:S02]  /*19a0*/  @UP2 UTMALDG.2D [UR8], [UR12] ;  /* 0x000000080c0025b4 */ /* 0x0005e40008008000 */
[----:B------:R-:W-:Y:S06]  /*19b0*/  BAR.SYNC.DEFER_BLOCKING 0x0 ;  /* 0x0000000000007b1d */ /* 0x000fec0000010000 */
[----:B------:R2:W-:Y:S02]  /*19c0*/  @UP3 UTMALDG.2D [UR24], [UR14] ;  /* 0x000000180e0035b4 */ /* 0x0005e40008008000 */
[----:B------:R-:W-:Y:S06]  /*19d0*/  BAR.SYNC.DEFER_BLOCKING 0x0 ;  /* 0x0000000000007b1d */ /* 0x000fec0000010000 */
[----:B------:R-:W3:Y:S02]  /*19e0*/  SYNCS.PHASECHK.TRANS64.TRYWAIT P0, [UR8+0x3000], RZ ;  /* 0x003000ffff0075a7 */ /* 0x000ee40008001108 */
[----:B--23--:R-:W-:Y:S05]  /*19f0*/  @!P0 BRA `(.L_x_55) ;  /* 0x0000000800a08947 */ /* 0x00cfea0003800000 */
.L_x_67:
[----:B------:R-:W-:Y:S05]  /*1a00*/  BRA.U UP0, `(.L_x_56) ;  /* 0x00000001001c7547 */ /* 0x000fea000b800000 */
[----:B------:R-:W-:Y:S01]  /*1a10*/  UMOV UR4, 0x0 ;  /* 0x0000000000047882 */ /* 0x000fe20000000000 */
[----:B------:R-:W-:Y:S01]  /*1a20*/  UMOV UR5, 0x8100010 ;  /* 0x0810001000057882 */ /* 0x000fe20000000000 */
[----:B------:R-:W-:Y:S01]  /*1a30*/  UMOV UR24, 0x0 ;  /* 0x0000000000187882 */ /* 0x000fe20000000000 */
[----:B------:R-:W-:Y:S01]  /*1a40*/  UMOV UR25, 0x8100010 ;  /* 0x0810001000197882 */ /* 0x000fe20000000000 */
[----:B------:R2:W-:Y:S01]  /*1a50*/  UTCQMMA gdesc[UR16], gdesc[UR6], tmem[UR29], tmem[UR4], idesc[UR5], !UPT ;  /* 0x00ff0406100075ea */ /* 0x0005e2000f80031d */
[----:B------:R2:W-:Y:S01]  /*1a60*/  UTCQMMA gdesc[UR18], gdesc[UR20], tmem[UR29], tmem[UR24], idesc[UR25], UPT ;  /* 0x00ff1814120075ea */ /* 0x0005e2000b80031d */
[----:B------:R-:W-:Y:S02]  /*1a70*/  NOP ;  /* 0x0000000000007918 */ /* 0x000fe40000000000 */
.L_x_56:
[----:B------:R-:W-:Y:S01]  /*1a80*/  ELECT P0, URZ, PT ;  /* 0x0000000000ff782f */ /* 0x000fe20003800000 */
[----:B--2---:R-:W-:-:S03]  /*1a90*/  UIADD3 UR4, UPT, UPT, UR8, 0x3010, URZ ;  /* 0x0000301008047890 */ /* 0x004fc6000fffe0ff */
[----:B------:R-:W-:Y:S01]  /*1aa0*/  ISETP.LT.U32.AND P0, PT, R36, 0x20, P0 ;  /* 0x000000202400780c */ /* 0x000fe20000701070 */
[----:B------:R-:W-:-:S12]  /*1ab0*/  UMOV UR5, URZ ;  /* 0x000000ff00057c82 */ /* 0x000fd80008000000 */
[----:B------:R-:W-:Y:S01]  /*1ac0*/  VOTEU.ANY UP0, P0 ;  /* 0x0000000000ff7886 */ /* 0x000fe20000000100 */
[----:B------:R-:W-:Y:S01]  /*1ad0*/  VOTEU.ANY UP1, P0 ;  /* 0x0000000000ff7886 */ /* 0x000fe20000020100 */
[----:B------:R-:W-:-:S03]  /*1ae0*/  ISETP.GE.U32.AND P0, PT, R7, 0x41, PT ;  /* 0x000000410700780c */ /* 0x000fc60003f06070 */
[----:B------:R-:W-:Y:S02]  /*1af0*/  @UP0 UMOV UR9, UR4 ;  /* 0x0000000400090c82 */ /* 0x000fe40008000000 */
[----:B------:R2:W-:Y:S01]  /*1b00*/  @UP1 UTCBAR [UR9], URZ ;  /* 0x000000ff090013e9 */ /* 0x0005e200080000ff */
[----:B------:R-:W-:Y:S06]  /*1b10*/  BAR.SYNC.DEFER_BLOCKING 0x0 ;  /* 0x0000000000007b1d */ /* 0x000fec0000010000 */
[----:B------:R-:W3:Y:S02]  /*1b20*/  SYNCS.PHASECHK.TRANS64.TRYWAIT P1, [UR8+0x3010], RZ ;  /* 0x003010ffff0075a7 */ /* 0x000ee40008021108 */
[----:B--23--:R-:W-:Y:S05]  /*1b30*/  @!P1 BRA `(.L_x_57) ;  /* 0x00000008005c9947 */ /* 0x00cfea0003800000 */
.L_x_68:
[----:B------:R-:W-:Y:S05]  /*1b40*/  @!P0 BRA `(.L_x_54) ;  /* 0x0000000000c88947 */ /* 0x000fea0003800000 */
[----:B------:R-:W-:Y:S01]  /*1b50*/  IMAD.MOV.U32 R2, RZ, RZ, 0x1 ;  /* 0x00000001ff027424 */ /* 0x000fe200078e00ff */
[----:B------:R-:W2:Y:S01]  /*1b60*/  LDCU UR32, c[0x0][0x3a0] ;  /* 0x00007400ff2077ac */ /* 0x000ea20008000800 */
[----:B------:R-:W-:-:S05]  /*1b70*/  UMOV UR10, 0x40 ;  /* 0x00000040000a7882 */ /* 0x000fca0000000000 */
.L_x_61:
[----:B------:R-:W-:Y:S01]  /*1b80*/  BAR.SYNC.DEFER_BLOCKING 0x0 ;  /* 0x0000000000007b1d */ /* 0x000fe20000010000 */
[----:B------:R-:W-:Y:S01]  /*1b90*/  @!P3 IMAD.MOV.U32 R3, RZ, RZ, 0x3000 ;  /* 0x00003000ff03b424 */ /* 0x000fe200078e00ff */
[----:B------:R-:W-:Y:S02]  /*1ba0*/  ELECT P1, URZ, PT ;  /* 0x0000000000ff782f */ /* 0x000fe40003820000 */
[----:B------:R-:W-:Y:S02]  /*1bb0*/  ELECT P0, URZ, PT ;  /* 0x0000000000ff782f */ /* 0x000fe40003800000 */
[C---:B------:R-:W-:Y:S01]  /*1bc0*/  ISETP.LT.U32.AND P1, PT, R36.reuse, 0x20, P1 ;  /* 0x000000202400780c */ /* 0x040fe20000f21070 */
[----:B------:R-:W-:Y:S01]  /*1bd0*/  UMOV UR26, UR10 ;  /* 0x0000000a001a7c82 */ /* 0x000fe20008000000 */
[----:B------:R-:W-:-:S11]  /*1be0*/  ISETP.LT.U32.AND P0, PT, R36, 0x20, P0 ;  /* 0x000000202400780c */ /* 0x000fd60000701070 */
[----:B------:R-:W-:Y:S02]  /*1bf0*/  VOTEU.ANY UP0, P1 ;  /* 0x0000000000ff7886 */ /* 0x000fe40000800100 */
[----:B------:R-:W-:Y:S01]  /*1c00*/  VOTEU.ANY UP1, P0 ;  /* 0x0000000000ff7886 */ /* 0x000fe20000020100 */
[----:B------:R3:W-:Y:S01]  /*1c10*/  @!P3 SYNCS.ARRIVE.TRANS64 RZ, [UR8+0x3000], R3 ;  /* 0x00300003ffffb9a7 */ /* 0x0007e20008000008 */
[----:B------:R4:W-:Y:S06]  /*1c20*/  MEMBAR.ALL.CTA ;  /* 0x0000000000007992 */ /* 0x0009ec0000008000 */
[----:B----4-:R-:W4:Y:S01]  /*1c30*/  FENCE.VIEW.ASYNC.S ;  /* 0x00000000000073c6 */ /* 0x010f220000000000 */
[----:B------:R-:W-:Y:S01]  /*1c40*/  @UP0 UIADD3 UR9, UPT, UPT, UR8, 0x3000, URZ ;  /* 0x0000300008090890 */ /* 0x000fe2000fffe0ff */
[----:B----4-:R-:W-:Y:S01]  /*1c50*/  VOTEU.ANY UP0, P1 ;  /* 0x0000000000ff7886 */ /* 0x010fe20000800100 */
[----:B------:R-:W-:-:S02]  /*1c60*/  @UP1 UIADD3 UR24, UPT, UPT, UR8, 0x2000, URZ ;  /* 0x0000200008181890 */ /* 0x000fc4000fffe0ff */
[----:B------:R-:W-:Y:S01]  /*1c70*/  @UP1 UIADD3 UR25, UPT, UPT, UR8, 0x3000, URZ ;  /* 0x0000300008191890 */ /* 0x000fe2000fffe0ff */
[----:B---3--:R-:W-:Y:S01]  /*1c80*/  IMAD.U32 R3, R2, -0x80000000, RZ ;  /* 0x8000000002037824 */ /* 0x008fe200078e00ff */
[----:B------:R-:W-:Y:S01]  /*1c90*/  VOTEU.ANY UP1, P0 ;  /* 0x0000000000ff7886 */ /* 0x000fe20000020100 */
[----:B------:R-:W-:Y:S06]  /*1ca0*/  BAR.SYNC.DEFER_BLOCKING 0x0 ;  /* 0x0000000000007b1d */ /* 0x000fec0000010000 */
[----:B------:R3:W-:Y:S01]  /*1cb0*/  @UP0 UTMALDG.2D [UR8], [UR12] ;  /* 0x000000080c0005b4 */ /* 0x0007e20008008000 */
[----:B------:R-:W-:Y:S01]  /*1cc0*/  UISETP.NE.U32.AND UP0, UPT, UR22, URZ, UPT ;  /* 0x000000ff1600728c */ /* 0x000fe2000bf05070 */
[----:B------:R-:W-:Y:S06]  /*1cd0*/  BAR.SYNC.DEFER_BLOCKING 0x0 ;  /* 0x0000000000007b1d */ /* 0x000fec0000010000 */
[----:B------:R3:W-:Y:S02]  /*1ce0*/  @UP1 UTMALDG.2D [UR24], [UR14] ;  /* 0x000000180e0015b4 */ /* 0x0007e40008008000 */
[----:B------:R-:W-:Y:S06]  /*1cf0*/  BAR.SYNC.DEFER_BLOCKING 0x0 ;  /* 0x0000000000007b1d */ /* 0x000fec0000010000 */
[----:B------:R-:W4:Y:S02]  /*1d00*/  SYNCS.PHASECHK.TRANS64.TRYWAIT P0, [UR8+0x3000], R3 ;  /* 0x00300003ff0075a7 */ /* 0x000f240008001108 */
[----:B---34-:R-:W-:Y:S05]  /*1d10*/  @!P0 BRA `(.L_x_58) ;  /* 0x0000000400f08947 */ /* 0x018fea0003800000 */
.L_x_69:
[----:B------:R-:W-:Y:S05]  /*1d20*/  BRA.U UP0, `(.L_x_59) ;  /* 0x00000001001c7547 */ /* 0x000fea000b800000 */
[----:B------:R-:W-:Y:S01]  /*1d30*/  UMOV UR24, 0x0 ;  /* 0x0000000000187882 */ /* 0x000fe20000000000 */
[----:B------:R-:W-:Y:S01]  /*1d40*/  UMOV UR25, 0x8100010 ;  /* 0x0810001000197882 */ /* 0x000fe20000000000 */
[----:B------:R-:W-:Y:S01]  /*1d50*/  UMOV UR30, 0x0 ;  /* 0x00000000001e7882 */ /* 0x000fe20000000000 */
[----:B------:R-:W-:Y:S01]  /*1d60*/  UMOV UR31, 0x8100010 ;  /* 0x08100010001f7882 */ /* 0x000fe20000000000 */
[----:B------:R3:W-:Y:S01]  /*1d70*/  UTCQMMA gdesc[UR16], gdesc[UR6], tmem[UR29], tmem[UR24], idesc[UR25], UPT ;  /* 0x00ff1806100075ea */ /* 0x0007e2000b80031d */
[----:B------:R3:W-:Y:S01]  /*1d80*/  UTCQMMA gdesc[UR18], gdesc[UR20], tmem[UR29], tmem[UR30], idesc[UR31], UPT ;  /* 0x00ff1e14120075ea */ /* 0x0007e2000b80031d */
[----:B------:R-:W-:Y:S02]  /*1d90*/  NOP ;  /* 0x0000000000007918 */ /* 0x000fe40000000000 */
.L_x_59:
[----:B------:R-:W-:-:S04]  /*1da0*/  ELECT P0, URZ, PT ;  /* 0x0000000000ff782f */ /* 0x000fc80003800000 */
[----:B------:R-:W-:-:S13]  /*1db0*/  ISETP.LT.U32.AND P0, PT, R36, 0x20, P0 ;  /* 0x000000202400780c */ /* 0x000fda0000701070 */
[----:B------:R-:W-:Y:S01]  /*1dc0*/  VOTEU.ANY UP0, P0 ;  /* 0x0000000000ff7886 */ /* 0x000fe20000000100 */
[----:B------:R-:W-:-:S04]  /*1dd0*/  VOTEU.ANY UP1, P0 ;  /* 0x0000000000ff7886 */ /* 0x000fc80000020100 */
[----:B------:R-:W-:Y:S02]  /*1de0*/  @UP0 UMOV UR9, UR4 ;  /* 0x0000000400090c82 */ /* 0x000fe40008000000 */
[----:B------:R4:W-:Y:S01]  /*1df0*/  @UP1 UTCBAR [UR9], URZ ;  /* 0x000000ff090013e9 */ /* 0x0009e200080000ff */
[----:B------:R-:W-:Y:S06]  /*1e00*/  BAR.SYNC.DEFER_BLOCKING 0x0 ;  /* 0x0000000000007b1d */ /* 0x000fec0000010000 */
[----:B------:R-:W3:Y:S02]  /*1e10*/  SYNCS.PHASECHK.TRANS64.TRYWAIT P0, [UR8+0x3010], R3 ;  /* 0x00301003ff0075a7 */ /* 0x000ee40008001108 */
[----:B---34-:R-:W-:Y:S05]  /*1e20*/  @!P0 BRA `(.L_x_60) ;  /* 0x0000000400b88947 */ /* 0x018fea0003800000 */
.L_x_70:
[----:B------:R-:W-:Y:S01]  /*1e30*/  UIADD3 UR10, UPT, UPT, UR10, 0x40, URZ ;  /* 0x000000400a0a7890 */ /* 0x000fe2000fffe0ff */
[----:B------:R-:W-:-:S03]  /*1e40*/  LOP3.LUT R2, R2, 0x1, RZ, 0x3c, !PT ;  /* 0x0000000102027812 */ /* 0x000fc600078e3cff */
[----:B--2---:R-:W-:-:S09]  /*1e50*/  UISETP.GE.AND UP0, UPT, UR10, UR32, UPT ;  /* 0x000000200a00728c */ /* 0x004fd2000bf06270 */
[----:B------:R-:W-:Y:S05]  /*1e60*/  BRA.U !UP0, `(.L_x_61) ;  /* 0xfffffffd08447547 */ /* 0x000fea000b83ffff */
.L_x_54:
[----:B---34-:R-:W-:Y:S06]  /*1e70*/  BAR.SYNC.DEFER_BLOCKING 0x0 ;  /* 0x0000000000007b1d */ /* 0x018fec0000010000 */
[----:B------:R-:W-:Y:S04]  /*1e80*/  BSSY.RECONVERGENT B4, `(.L_x_62) ;  /* 0x0000004000047945 */ /* 0x000fe80003800200 */
[----:B------:R-:W-:Y:S05]  /*1e90*/  @P3 BRA `(.L_x_63) ;  /* 0x0000000000083947 */ /* 0x000fea0003800000 */
[----:B------:R-:W3:Y:S02]  /*1ea0*/  SYNCS.CCTL.IV [UR8+0x3000] ;  /* 0x00300000ff0079b1 */ /* 0x000ee40008000008 */
[----:B---3--:R-:W3:Y:S02]  /*1eb0*/  SYNCS.CCTL.IV [UR8+0x3010] ;  /* 0x00301000ff0079b1 */ /* 0x008ee40008000008 */
.L_x_63:
[----:B--2---:R-:W-:Y:S05]  /*1ec0*/  BSYNC.RECONVERGENT B4 ;  /* 0x0000000000047941 */ /* 0x004fea0003800200 */
.L_x_62:
[----:B------:R-:W-:Y:S01]  /*1ed0*/  USHF.L.U32 UR4, UR22, 0x15, URZ ;  /* 0x0000001516047899 */ /* 0x000fe200080006ff */
[C---:B------:R-:W-:Y:S01]  /*1ee0*/  IMAD.SHL.U32 R2, R0.reuse, 0x8, RZ ;  /* 0x0000000800027824 */ /* 0x040fe200078e00ff */
[----:B------:R-:W-:Y:S01]  /*1ef0*/  USHF.L.U32 UR22, UR22, 0x3, URZ ;  /* 0x0000000316167899 */ /* 0x000fe200080006ff */
[----:B------:R-:W-:Y:S01]  /*1f00*/  SHF.R.U32.HI R3, RZ, 0x2, R0 ;  /* 0x00000002ff037819 */ /* 0x000fe20000011600 */
[----:B------:R-:W-:Y:S01]  /*1f10*/  ULOP3.LUT UR4, UR4, 0x600000, URZ, 0xc0, !UPT ;  /* 0x0060000004047892 */ /* 0x000fe2000f8ec0ff */
[----:B------:R-:W-:Y:S01]  /*1f20*/  IMAD.SHL.U32 R0, R0, 0x40, RZ ;  /* 0x0000004000007824 */ /* 0x000fe200078e00ff */
[----:B------:R-:W-:Y:S01]  /*1f30*/  ULOP3.LUT UR22, UR22, 0x20, URZ, 0xc0, !UPT ;  /* 0x0000002016167892 */ /* 0x000fe2000f8ec0ff */
[----:B------:R-:W-:Y:S02]  /*1f40*/  LOP3.LUT R2, R2, 0x30, RZ, 0xc0, !PT ;  /* 0x0000003002027812 */ /* 0x000fe400078ec0ff */
[----:B------:R-:W-:Y:S01]  /*1f50*/  ELECT P0, URZ, PT ;  /* 0x0000000000ff782f */ /* 0x000fe20003800000 */
[----:B------:R-:W-:Y:S01]  /*1f60*/  UIADD3 UR4, UPT, UPT, UR22, UR4, UR29 ;  /* 0x0000000416047290 */ /* 0x000fe2000fffe01d */
[----:B------:R-:W-:Y:S01]  /*1f70*/  LOP3.LUT R3, R2, 0x20, R3, 0x78, !PT ;  /* 0x0000002002037812 */ /* 0x000fe200078e7803 */
[----:B------:R-:W-:Y:S01]  /*1f80*/  UMOV UR9, UR27 ;  /* 0x0000001b00097c82 */ /* 0x000fe20008000000 */
[----:B------:R-:W-:Y:S01]  /*1f90*/  ISETP.LT.U32.AND P0, PT, R36, 0x20, P0 ;  /* 0x000000202400780c */ /* 0x000fe20000701070 */
[----:B------:R-:W-:Y:S01]  /*1fa0*/  UMOV UR10, UR11 ;  /* 0x0000000b000a7c82 */ /* 0x000fe20008000000 */
[----:B------:R-:W-:-:S04]  /*1fb0*/  LOP3.LUT R0, R3, 0x1fc0, R0, 0xf8, !PT ;  /* 0x00001fc003007812 */ /* 0x000fc800078ef800 */
[----:B-----5:R-:W2:Y:S01]  /*1fc0*/  LDTM.x32 R4, tmem[UR4] ;  /* 0x00000004000479ee */ /* 0x020ea200082c0000 */
[----:B------:R-:W-:Y:S01]  /*1fd0*/  LOP3.LUT R2, R0, 0x10, RZ, 0x3c, !PT ;  /* 0x0000001000027812 */ /* 0x000fe200078e3cff */
[----:B------:R-:W-:-:S05]  /*1fe0*/  NOP ;  /* 0x0000000000007918 */ /* 0x000fca0000000000 */
[----:B--2---:R-:W-:Y:S01]  /*1ff0*/  VOTEU.ANY UP0, P0 ;  /* 0x0000000000ff7886 */ /* 0x004fe20000000100 */
[----:B------:R-:W-:-:S04]  /*2000*/  VOTEU.ANY UP1, P0 ;  /* 0x0000000000ff7886 */ /* 0x000fc80000020100 */
[----:B------:R-:W-:Y:S01]  /*2010*/  @UP0 UMOV UR4, UR23 ;  /* 0x0000001700040c82 */ /* 0x000fe20008000000 */
[----:B------:R-:W-:Y:S01]  /*2020*/  @UP0 UMOV UR5, UR28 ;  /* 0x0000001c00050c82 */ /* 0x000fe20008000000 */
[----:B------:R-:W-:Y:S02]  /*2030*/  F2FP.SATFINITE.E4M3.F32.PACK_AB_MERGE_C R6, R7, R6, RZ ;  /* 0x000000060706723e */ /* 0x000fe400048070ff */
[----:B------:R-:W-:Y:S02]  /*2040*/  F2FP.SATFINITE.E4M3.F32.PACK_AB_MERGE_C R10, R11, R10, RZ ;  /* 0x0000000a0b0a723e */ /* 0x000fe400048070ff */
[----:B------:R-:W-:Y:S02]  /*2050*/  F2FP.SATFINITE.E4M3.F32.PACK_AB_MERGE_C R14, R15, R14, RZ ;  /* 0x0000000e0f0e723e */ /* 0x000fe400048070ff */
[----:B------:R-:W-:Y:S02]  /*2060*/  F2FP.SATFINITE.E4M3.F32.PACK_AB_MERGE_C R7, R19, R18, RZ ;  /* 0x000000121307723e */ /* 0x000fe400048070ff */
[----:B------:R-:W-:-:S02]  /*2070*/  F2FP.SATFINITE.E4M3.F32.PACK_AB_MERGE_C R22, R23, R22, RZ ;  /* 0x000000161716723e */ /* 0x000fc400048070ff */
[----:B------:R-:W-:Y:S02]  /*2080*/  F2FP.SATFINITE.E4M3.F32.PACK_AB_MERGE_C R26, R27, R26, RZ ;  /* 0x0000001a1b1a723e */ /* 0x000fe400048070ff */
[----:B------:R-:W-:Y:S02]  /*2090*/  F2FP.SATFINITE.E4M3.F32.PACK_AB_MERGE_C R30, R31, R30, RZ ;  /* 0x0000001e1f1e723e */ /* 0x000fe400048070ff */
[----:B------:R-:W-:Y:S02]  /*20a0*/  F2FP.SATFINITE.E4M3.F32.PACK_AB_MERGE_C R34, R35, R34, RZ ;  /* 0x000000222322723e */ /* 0x000fe400048070ff */
[----:B------:R-:W-:Y:S02]  /*20b0*/  F2FP.SATFINITE.E4M3.F32.PACK_AB_MERGE_C R4, R5, R4, R6 ;  /* 0x000000040504723e */ /* 0x000fe40004807006 */
[----:B------:R-:W-:Y:S02]  /*20c0*/  F2FP.SATFINITE.E4M3.F32.PACK_AB_MERGE_C R5, R9, R8, R10 ;  /* 0x000000080905723e */ /* 0x000fe4000480700a */
[----:B------:R-:W-:-:S02]  /*20d0*/  F2FP.SATFINITE.E4M3.F32.PACK_AB_MERGE_C R6, R13, R12, R14 ;  /* 0x0000000c0d06723e */ /* 0x000fc4000480700e */
[----:B------:R-:W-:Y:S02]  /*20e0*/  F2FP.SATFINITE.E4M3.F32.PACK_AB_MERGE_C R7, R17, R16, R7 ;  /* 0x000000101107723e */ /* 0x000fe40004807007 */
[----:B------:R-:W-:Y:S02]  /*20f0*/  F2FP.SATFINITE.E4M3.F32.PACK_AB_MERGE_C R20, R21, R20, R22 ;  /* 0x000000141514723e */ /* 0x000fe40004807016 */
[----:B------:R-:W-:Y:S01]  /*2100*/  F2FP.SATFINITE.E4M3.F32.PACK_AB_MERGE_C R21, R25, R24, R26 ;  /* 0x000000181915723e */ /* 0x000fe2000480701a */
[----:B---3--:R2:W-:Y:S01]  /*2110*/  STS.128 [R0+UR8], R4 ;  /* 0x0000000400007988 */ /* 0x0085e20008000c08 */
[----:B------:R-:W-:Y:S02]  /*2120*/  F2FP.SATFINITE.E4M3.F32.PACK_AB_MERGE_C R22, R29, R28, R30 ;  /* 0x0000001c1d16723e */ /* 0x000fe4000480701e */
[----:B------:R-:W-:-:S05]  /*2130*/  F2FP.SATFINITE.E4M3.F32.PACK_AB_MERGE_C R23, R33, R32, R34 ;  /* 0x000000202117723e */ /* 0x000fca0004807022 */
[----:B------:R2:W-:Y:S01]  /*2140*/  STS.128 [R2+UR8], R20 ;  /* 0x0000001402007988 */ /* 0x0005e20008000c08 */
[----:B------:R3:W-:Y:S06]  /*2150*/  MEMBAR.ALL.CTA ;  /* 0x0000000000007992 */ /* 0x0007ec0000008000 */
[----:B---3--:R-:W3:Y:S02]  /*2160*/  FENCE.VIEW.ASYNC.S ;  /* 0x00000000000073c6 */ /* 0x008ee40000000000 */
[----:B---3--:R-:W-:Y:S06]  /*2170*/  BAR.SYNC.DEFER_BLOCKING 0x0 ;  /* 0x0000000000007b1d */ /* 0x008fec0000010000 */
[----:B------:R2:W-:Y:S01]  /*2180*/  @UP1 UTMASTG.2D [UR8], [UR4] ;  /* 0x00000008040013b5 */ /* 0x0005e20008008000 */
[----:B------:R0:W-:Y:S01]  /*2190*/  UTMACMDFLUSH ;  /* 0x00000000000079b7 */ /* 0x0001e20000000000 */
[----:B------:R-:W-:-:S04]  /*21a0*/  DEPBAR.LE SB0, 0x0 ;  /* 0x000080000000791a */ /* 0x000fc80000000000 */
[----:B------:R-:W-:Y:S08]  /*21b0*/  BAR.SYNC.DEFER_BLOCKING 0x0 ;  /* 0x0000000000007b1d */ /* 0x000ff00000010000 */
[----:B------:R-:W-:Y:S06]  /*21c0*/  BAR.SYNC.DEFER_BLOCKING 0x0 ;  /* 0x0000000000007b1d */ /* 0x000fec0000010000 */
[----:B--2---:R-:W-:Y:S05]  /*21d0*/  @P2 BRA `(.L_x_64) ;  /* 0x0000000000a02947 */ /* 0x004fea0003800000 */
[----:B------:R-:W2:Y:S01]  /*21e0*/  S2UR UR5, SR_CgaCtaId ;  /* 0x00000000000579c3 */ /* 0x000ea20000008800 */
[----:B------:R-:W-:Y:S01]  /*21f0*/  NOP ;  /* 0x0000000000007918 */ /* 0x000fe20000000000 */
[----:B------:R-:W-:Y:S01]  /*2200*/  UMOV UR4, 0x50 ;  /* 0x0000005000047882 */ /* 0x000fe20000000000 */
[----:B------:R-:W-:Y:S02]  /*2210*/  IMAD.U32 R0, RZ, RZ, UR29 ;  /* 0x0000001dff007e24 */ /* 0x000fe4000f8e00ff */
[----:B------:R-:W-:Y:S02]  /*2220*/  IMAD.MOV.U32 R3, RZ, RZ, 0x3 ;  /* 0x00000003ff037424 */ /* 0x000fe400078e00ff */
[----:B------:R-:W-:Y:S01]  /*2230*/  IMAD.MOV.U32 R7, RZ, RZ, 0x1 ;  /* 0x00000001ff077424 */ /* 0x000fe200078e00ff */
[----:B------:R-:W-:-:S04]  /*2240*/  LOP3.LUT R0, R0, 0xffff, RZ, 0xc0, !PT ;  /* 0x0000ffff00007812 */ /* 0x000fc800078ec0ff */
[----:B------:R-:W-:-:S05]  /*2250*/  SHF.R.U32.HI R0, RZ, 0x5, R0 ;  /* 0x00000005ff007819 */ /* 0x000fca0000011600 */
[----:B------:R-:W-:Y:S01]  /*2260*/  VIADD R2, R0, 0x10 ;  /* 0x0000001000027836 */ /* 0x000fe20000000000 */
[----:B------:R-:W-:Y:S01]  /*2270*/  SHF.L.U32 R0, R3, R0, RZ ;  /* 0x0000000003007219 */ /* 0x000fe200000006ff */
[----:B--2---:R-:W-:-:S03]  /*2280*/  ULEA UR6, UR5, UR4, 0x18 ;  /* 0x0000000405067291 */ /* 0x004fc6000f8ec0ff */
[----:B------:R-:W-:-:S04]  /*2290*/  SHF.L.U32 R3, R7, R2, RZ ;  /* 0x0000000207037219 */ /* 0x000fc800000006ff */
[----:B------:R-:W-:Y:S02]  /*22a0*/  LOP3.LUT R0, R3, R0, RZ, 0xfc, !PT ;  /* 0x0000000003007212 */ /* 0x000fe400078efcff */
[----:B------:R-:W2:Y:S02]  /*22b0*/  LDS R5, [UR6] ;  /* 0x00000006ff057984 */ /* 0x000ea40008000800 */
[C---:B------:R-:W-:Y:S02]  /*22c0*/  LOP3.LUT R2, R0.reuse, 0xffff, RZ, 0xc0, !PT ;  /* 0x0000ffff00027812 */ /* 0x040fe400078ec0ff */
[----:B--2---:R-:W-:-:S04]  /*22d0*/  LOP3.LUT R3, R0, 0xffff, R5, 0x80, !PT ;  /* 0x0000ffff00037812 */ /* 0x004fc800078e8005 */
[----:B------:R-:W-:-:S13]  /*22e0*/  ISETP.NE.AND P0, PT, R3, R2, PT ;  /* 0x000000020300720c */ /* 0x000fda0003f05270 */
[----:B------:R-:W-:Y:S05]  /*22f0*/  @P0 BRA `(.L_x_65) ;  /* 0x0000000000500947 */ /* 0x000fea0003800000 */
[----:B------:R-:W-:Y:S02]  /*2300*/  SHF.R.U32.HI R5, RZ, 0x10, R5 ;  /* 0x00000010ff057819 */ /* 0x000fe40000011605 */
[----:B------:R-:W-:-:S04]  /*2310*/  SHF.R.U32.HI R2, RZ, 0x10, R0 ;  /* 0x00000010ff027819 */ /* 0x000fc80000011600 */
[----:B------:R-:W-:-:S04]  /*2320*/  LOP3.LUT R5, R5, R2, RZ, 0xc0, !PT ;  /* 0x0000000205057212 */ /* 0x000fc800078ec0ff */
[----:B------:R-:W-:-:S13]  /*2330*/  ISETP.NE.AND P0, PT, R5, R2, PT ;  /* 0x000000020500720c */ /* 0x000fda0003f05270 */
[----:B------:R-:W-:Y:S05]  /*2340*/  @P0 BRA `(.L_x_66) ;  /* 0x0000000000300947 */ /* 0x000fea0003800000 */
[----:B------:R-:W-:Y:S01]  /*2350*/  R2UR UR4, R0 ;  /* 0x00000000000472ca */ /* 0x000fe200000e0000 */
[----:B------:R-:W-:Y:S01]  /*2360*/  VOTEU.ANY UR5, UPT, PT ;  /* 0x0000000000057886 */ /* 0x000fe200038e0100 */
[----:B------:R-:W2:Y:S01]  /*2370*/  S2R R0, SR_LANEID ;  /* 0x0000000000007919 */ /* 0x000ea20000000000 */
[----:B------:R-:W-:-:S10]  /*2380*/  UFLO.U32 UR5, UR5 ;  /* 0x00000005000572bd */ /* 0x000fd400080e0000 */
[----:B------:R-:W-:-:S06]  /*2390*/  ULOP3.LUT UR4, URZ, UR4, URZ, 0x33, !UPT ;  /* 0x00000004ff047292 */ /* 0x000fcc000f8e33ff */
[----:B------:R-:W-:-:S04]  /*23a0*/  IMAD.U32 R2, RZ, RZ, UR4 ;  /* 0x00000004ff027e24 */ /* 0x000fc8000f8e00ff */
[----:B------:R-:W3:Y:S02]  /*23b0*/  REDUX UR7, R2 ;  /* 0x00000000020773c4 */ /* 0x000ee40000000000 */
[----:B------:R4:W-:Y:S01]  /*23c0*/  UTCATOMSWS.AND URZ, UR4 ;  /* 0x0000000400ff79e3 */ /* 0x0009e20008000000 */
[----:B--2---:R-:W-:Y:S01]  /*23d0*/  ISETP.EQ.U32.AND P0, PT, R0, UR5, PT ;  /* 0x0000000500007c0c */ /* 0x004fe2000bf02070 */
[----:B---3--:R-:W-:-:S12]  /*23e0*/  IMAD.U32 R0, RZ, RZ, UR7 ;  /* 0x00000007ff007e24 */ /* 0x008fd8000f8e00ff */
[----:B------:R4:W-:Y:S01]  /*23f0*/  @P0 ATOMS.AND RZ, [UR6], R0 ;  /* 0x00000000ffff098c */ /* 0x0009e2000a800006 */
[----:B------:R-:W-:Y:S05]  /*2400*/  BRA `(.L_x_64) ;  /* 0x0000000000147947 */ /* 0x000fea0003800000 */
.L_x_66:
[----:B------:R-:W-:-:S07]  /*2410*/  MOV R2, 0x2430 ;  /* 0x0000243000027802 */ /* 0x000fce0000000f00 */
[----:B-1----:R-:W-:Y:S05]  /*2420*/  CALL.REL.NOINC `($__internal_0_$__cuda_sm10x_tcgen05_guardrail_trap_col_being_dealloced_not_returned_by_alloc) ;  /* 0x0000000000447944 */ /* 0x002fea0003c00000 */
[----:B------:R-:W-:Y:S05]  /*2430*/  BRA `(.L_x_64) ;  /* 0x0000000000087947 */ /* 0x000fea0003800000 */
.L_x_65:
[----:B------:R-:W-:-:S07]  /*2440*/  MOV R2, 0x2460 ;  /* 0x0000246000027802 */ /* 0x000fce0000000f00 */
[----:B-1----:R-:W-:Y:S05]  /*2450*/  CALL.REL.NOINC `($__internal_2_$__cuda_sm10x_tcgen05_guardrail_trap_unallocated_columns_being_dealloced) ;  /* 0x0000000000507944 */ /* 0x002fea0003c00000 */
.L_x_64:
[----:B------:R-:W-:Y:S01]  /*2460*/  NOP ;  /* 0x0000000000007918 */ /* 0x000fe20000000000 */
[----:B----4-:R-:W-:Y:S05]  /*2470*/  EXIT ;  /* 0x000000000000794d */ /* 0x010fea0003800000 */
.L_x_55:
[----:B------:R-:W2:Y:S02]  /*2480*/  SYNCS.PHASECHK.TRANS64.TRYWAIT P0, [UR8+0x3000], RZ ;  /* 0x003000ffff0075a7 */ /* 0x000ea40008001108 */
[----:B--2---:R-:W-:Y:S05]  /*2490*/  @!P0 BRA `(.L_x_55) ;  /* 0xfffffffc00f88947 */ /* 0x004fea000383ffff */
[----:B------:R-:W-:Y:S05]  /*24a0*/  BRA `(.L_x_67) ;  /* 0xfffffff400547947 */ /* 0x000fea000383ffff */
.L_x_57:
[----:B------:R-:W2:Y:S02]  /*24b0*/  SYNCS.PHASECHK.TRANS64.TRYWAIT P1, [UR8+0x3010], RZ ;  /* 0x003010ffff0075a7 */ /* 0x000ea40008021108 */
[----:B--2---:R-:W-:Y:S05]  /*24c0*/  @!P1 BRA `(.L_x_57) ;  /* 0xfffffffc00f89947 */ /* 0x004fea000383ffff */
[----:B------:R-:W-:Y:S05]  /*24d0*/  BRA `(.L_x_68) ;  /* 0xfffffff400987947 */ /* 0x000fea000383ffff */
.L_x_58:
[----:B------:R-:W3:Y:S02]  /*24e0*/  SYNCS.PHASECHK.TRANS64.TRYWAIT P0, [UR8+0x3000], R3 ;  /* 0x00300003ff0075a7 */ /* 0x000ee40008001108 */
[----:B---3--:R-:W-:Y:S05]  /*24f0*/  @!P0 BRA `(.L_x_58) ;  /* 0xfffffffc00f88947 */ /* 0x008fea000383ffff */
[----:B------:R-:W-:Y:S05]  /*2500*/  BRA `(.L_x_69) ;  /* 0xfffffff800047947 */ /* 0x000fea000383ffff */
.L_x_60:
[----:B------:R-:W3:Y:S02]  /*2510*/  SYNCS.PHASECHK.TRANS64.TRYWAIT P0, [UR8+0x3010], R3 ;  /* 0x00301003ff0075a7 */ /* 0x000ee40008001108 */
[----:B---3--:R-:W-:Y:S05]  /*2520*/  @!P0 BRA `(.L_x_60) ;  /* 0xfffffffc00f88947 */ /* 0x008fea000383ffff */
[----:B------:R-:W-:Y:S05]  /*2530*/  BRA `(.L_x_70) ;  /* 0xfffffff8003c7947 */ /* 0x000fea000383ffff */
        .weak           $__internal_0_$__cuda_sm10x_tcgen05_guardrail_trap_col_being_dealloced_not_returned_by_alloc
        .type           $__internal_0_$__cuda_sm10x_tcgen05_guardrail_trap_col_being_dealloced_not_returned_by_alloc,@function
        .size           $__internal_0_$__cuda_sm10x_tcgen05_guardrail_trap_col_being_dealloced_not_returned_by_alloc,($__internal_1_$__cuda_sm10x_tcgen05_guardrail_trap_phase_invalid_during_alloc - $__internal_0_$__cuda_sm10x_tcgen05_guardrail_trap_col_being_dealloced_not_returned_by_alloc)
$__internal_0_$__cuda_sm10x_tcgen05_guardrail_trap_col_being_dealloced_not_returned_by_alloc:
[----:B------:R-:W-:Y:S05]  /*2540*/  BPT.TRAP 0x1 ;  /* 0x000000040000795c */ /* 0x000fea0000300000 */
[----:B------:R-:W-:-:S04]  /*2550*/  IMAD.MOV.U32 R3, RZ, RZ, 0x0 ;  /* 0x00000000ff037424 */ /* 0x000fc800078e00ff */
[----:B------:R-:W-:Y:S05]  /*2560*/  RET.REL.NODEC R2 `(gluon_tcgen05) ;  /* 0xffffffd802a47950 */ /* 0x000fea0003c3ffff */
        .weak           $__internal_1_$__cuda_sm10x_tcgen05_guardrail_trap_phase_invalid_during_alloc
        .type           $__internal_1_$__cuda_sm10x_tcgen05_guardrail_trap_phase_invalid_during_alloc,@function
        .size           $__internal_1_$__cuda_sm10x_tcgen05_guardrail_trap_phase_invalid_during_alloc,($__internal_2_$__cuda_sm10x_tcgen05_guardrail_trap_unallocated_columns_being_dealloced - $__internal_1_$__cuda_sm10x_tcgen05_guardrail_trap_phase_invalid_during_alloc)
$__internal_1_$__cuda_sm10x_tcgen05_guardrail_trap_phase_invalid_during_alloc:
[----:B------:R-:W-:Y:S05]  /*2570*/  BPT.TRAP 0x1 ;  /* 0x000000040000795c */ /* 0x000fea0000300000 */
[----:B------:R-:W-:-:S04]  /*2580*/  IMAD.MOV.U32 R3, RZ, RZ, 0x0 ;  /* 0x00000000ff037424 */ /* 0x000fc800078e00ff */
[----:B------:R-:W-:Y:S05]  /*2590*/  RET.REL.NODEC R2 `(gluon_tcgen05) ;  /* 0xffffffd802987950 */ /* 0x000fea0003c3ffff */
        .weak           $__internal_2_$__cuda_sm10x_tcgen05_guardrail_trap_unallocated_columns_being_dealloced
        .type           $__internal_2_$__cuda_sm10x_tcgen05_guardrail_trap_unallocated_columns_being_dealloced,@function
        .size           $__internal_2_$__cuda_sm10x_tcgen05_guardrail_trap_unallocated_columns_being_dealloced,(.L_x_74 - $__internal_2_$__cuda_sm10x_tcgen05_guardrail_trap_unallocated_columns_being_dealloced)
$__internal_2_$__cuda_sm10x_tcgen05_guardrail_trap_unallocated_columns_being_dealloced:
[----:B------:R-:W-:Y:S05]  /*25a0*/  BPT.TRAP 0x1 ;  /* 0x000000040000795c */ /* 0x000fea0000300000 */
[----:B------:R-:W-:-:S04]  /*25b0*/  IMAD.MOV.U32 R3, RZ, RZ, 0x0 ;  /* 0x00000000ff037424 */ /* 0x000fc800078e00ff */
[----:B------:R-:W-:Y:S05]  /*25c0*/  RET.REL.NODEC R2 `(gluon_tcgen05) ;  /* 0xffffffd8028c7950 */ /* 0x000fea0003c3ffff */
.L_x_71:
[----:B------:R-:W-:-:S00]  /*25d0*/  BRA `(.L_x_71) ;  /* 0xfffffffc00fc7947 */ /* 0x000fc0000383ffff */
[----:B------:R-:W-:-:S00]  /*25e0*/  NOP ;  /* 0x0000000000007918 */ /* 0x000fc00000000000 */
        /* <DEDUP_REMOVED lines=9> */
.L_x_74:


//--------------------- .nv.shared.gluon_tcgen05  --------------------------
	.section	.nv.shared.gluon_tcgen05,"aw",@nobits
	.sectionflags	@""
	.align	16
	.zero		1024


//--------------------- .nv.shared.reserved.0     --------------------------
	.section	.nv.shared.reserved.0,"aw",@nobits
	.align	8
	.weak		__nv_reservedSMEM_offset_0_alias
	.size		__nv_reservedSMEM_offset_0_alias, 0, 64
	.other		__nv_reservedSMEM_offset_0_alias,@"STO_CUDA_RESERVED_SHARED STV_DEFAULT"
__nv_reservedSMEM_offset_0_alias:
	.zero		0
.nv.shared.reserved.0:
	.zero		64
	.weak		__nv_reservedSMEM_allocation_phase
	.type		__nv_reservedSMEM_allocation_phase,@object
	.size		__nv_reservedSMEM_allocation_phase,(.L_0 - __nv_reservedSMEM_allocation_phase)
__nv_reservedSMEM_allocation_phase:
	.zero		1
.L_0:
	.zero		7
	.weak		__nv_reservedSMEM_devtool_atexit_pc
	.type		__nv_reservedSMEM_devtool_atexit_pc,@object
	.size		__nv_reservedSMEM_devtool_atexit_pc,(__nv_reservedSMEM_allocation_mask - __nv_reservedSMEM_devtool_atexit_pc)
__nv_reservedSMEM_devtool_atexit_pc:
	.zero		8
	.weak		__nv_reservedSMEM_allocation_mask
	.type		__nv_reservedSMEM_allocation_mask,@object
	.size		__nv_reservedSMEM_allocation_mask,(.L_2 - __nv_reservedSMEM_allocation_mask)
__nv_reservedSMEM_allocation_mask:
	.zero		4
.L_2:


//--------------------- .nv.constant0.gluon_tcgen05 --------------------------
	.section	.nv.constant0.gluon_tcgen05,"a",@progbits
	.sectionflags	@""
	.align	4
.nv.constant0.gluon_tcgen05:
	.zero		976


//--------------------- SYMBOLS --------------------------

	.type		.nv.reservedSmem.offset0,@object
	.size		.nv.reservedSmem.offset0,0x4
	.type		.nv.reservedSmem.cap,@object
	.size		.nv.reservedSmem.cap,0x4
